//
// Generated by NVIDIA NVVM Compiler
//
// Compiler Build ID: CL-36424714
// Cuda compilation tools, release 13.0, V13.0.88
// Based on NVVM 20.0.0
//

.version 9.0
.target sm_100
.address_size 64

	// .globl	_Z26parallel_simulation_kernelPfiiPiiiS0_
.global .align 4 .b8 precalc_xorwow_matrix[102400];
.global .align 4 .b8 precalc_xorwow_offset_matrix[102400];
.global .align 4 .b8 mrg32k3aM1[2304];
.global .align 4 .b8 mrg32k3aM2[2304];
.global .align 4 .b8 mrg32k3aM1SubSeq[2016];
.global .align 4 .b8 mrg32k3aM2SubSeq[2016];
.global .align 4 .b8 mrg32k3aM1Seq[2304];
.global .align 4 .b8 mrg32k3aM2Seq[2304];
.const .align 8 .b8 __cr_lgamma_table[72];

.visible .entry _Z26parallel_simulation_kernelPfiiPiiiS0_(
	.param .u64 .ptr .align 1 _Z26parallel_simulation_kernelPfiiPiiiS0__param_0,
	.param .u32 _Z26parallel_simulation_kernelPfiiPiiiS0__param_1,
	.param .u32 _Z26parallel_simulation_kernelPfiiPiiiS0__param_2,
	.param .u64 .ptr .align 1 _Z26parallel_simulation_kernelPfiiPiiiS0__param_3,
	.param .u32 _Z26parallel_simulation_kernelPfiiPiiiS0__param_4,
	.param .u32 _Z26parallel_simulation_kernelPfiiPiiiS0__param_5,
	.param .u64 .ptr .align 1 _Z26parallel_simulation_kernelPfiiPiiiS0__param_6
)
{
	.local .align 16 .b8 	__local_depot0[6144];
	.reg .b64 	%SP;
	.reg .b64 	%SPL;
	.reg .pred 	%p<160>;
	.reg .b32 	%r<814>;
	.reg .b32 	%f<420>;
	.reg .b64 	%rd<156>;

	mov.u64 	%SPL, __local_depot0;
	ld.param.u64 	%rd51, [_Z26parallel_simulation_kernelPfiiPiiiS0__param_0];
	ld.param.u32 	%r174, [_Z26parallel_simulation_kernelPfiiPiiiS0__param_1];
	ld.param.u32 	%r175, [_Z26parallel_simulation_kernelPfiiPiiiS0__param_2];
	ld.param.u64 	%rd52, [_Z26parallel_simulation_kernelPfiiPiiiS0__param_3];
	ld.param.u32 	%r176, [_Z26parallel_simulation_kernelPfiiPiiiS0__param_4];
	ld.param.u32 	%r177, [_Z26parallel_simulation_kernelPfiiPiiiS0__param_5];
	ld.param.u64 	%rd53, [_Z26parallel_simulation_kernelPfiiPiiiS0__param_6];
	cvta.to.global.u64 	%rd1, %rd51;
	add.u64 	%rd2, %SPL, 0;
	add.u64 	%rd3, %SPL, 2048;
	add.u64 	%rd4, %SPL, 4096;
	mov.u32 	%r1, %ctaid.y;
	mov.u32 	%r178, %ctaid.x;
	mov.u32 	%r179, %ntid.x;
	mov.u32 	%r180, %tid.x;
	mad.lo.s32 	%r2, %r178, %r179, %r180;
	setp.ge.s32 	%p1, %r1, %r176;
	setp.ge.s32 	%p2, %r2, %r177;
	or.pred  	%p3, %p1, %p2;
	@%p3 bra 	$L__BB0_108;
	mul.lo.s32 	%r3, %r175, %r174;
	setp.eq.s64 	%p4, %rd51, 0;
	setp.lt.s32 	%p5, %r3, 1;
	setp.eq.s64 	%p6, %rd52, 0;
	or.pred  	%p7, %p4, %p6;
	or.pred  	%p8, %p7, %p5;
	setp.eq.s64 	%p9, %rd53, 0;
	or.pred  	%p10, %p8, %p9;
	@%p10 bra 	$L__BB0_108;
	cvta.to.global.u64 	%rd57, %rd52;
	mul.wide.u32 	%rd58, %r1, 4;
	add.s64 	%rd5, %rd57, %rd58;
	ld.global.u32 	%r181, [%rd5];
	setp.lt.s32 	%p11, %r181, 1;
	@%p11 bra 	$L__BB0_108;
	// begin inline asm
	mov.u64 	%rd59, %clock64;
	// end inline asm
	mul.wide.u32 	%rd60, %r1, 1000000;
	cvt.s64.s32 	%rd61, %r2;
	add.s64 	%rd62, %rd60, %rd61;
	add.s64 	%rd63, %rd62, %rd59;
	cvt.u32.u64 	%r182, %rd63;
	xor.b32  	%r183, %r182, -1429050551;
	mul.lo.s32 	%r184, %r183, 1099087573;
	{ .reg .b32 tmp; mov.b64 {tmp, %r185}, %rd63; }
	xor.b32  	%r186, %r185, -136515619;
	mul.lo.s32 	%r187, %r186, -1703105765;
	add.s32 	%r188, %r184, %r187;
	add.s32 	%r787, %r188, 6615241;
	add.s32 	%r786, %r184, 123456789;
	xor.b32  	%r785, %r184, 362436069;
	add.s32 	%r784, %r187, 521288629;
	xor.b32  	%r783, %r187, 88675123;
	add.s32 	%r782, %r184, 5783321;
	setp.lt.s32 	%p12, %r174, 1;
	@%p12 bra 	$L__BB0_15;
	add.s32 	%r190, %r174, -1;
	and.b32  	%r10, %r174, 7;
	setp.lt.u32 	%p13, %r190, 7;
	mov.b32 	%r747, 0;
	@%p13 bra 	$L__BB0_7;
	and.b32  	%r747, %r174, 2147483640;
	mov.b32 	%r745, 0;
$L__BB0_6:
	.pragma "nounroll";
	mul.wide.u32 	%rd64, %r745, 4;
	add.s64 	%rd65, %rd2, %rd64;
	add.s64 	%rd66, %rd3, %rd64;
	add.s64 	%rd67, %rd4, %rd64;
	mov.f32 	%f27, 0f00000000;
	st.local.v4.f32 	[%rd65], {%f27, %f27, %f27, %f27};
	st.local.v4.f32 	[%rd66], {%f27, %f27, %f27, %f27};
	st.local.v4.f32 	[%rd67], {%f27, %f27, %f27, %f27};
	st.local.v4.f32 	[%rd65+16], {%f27, %f27, %f27, %f27};
	st.local.v4.f32 	[%rd66+16], {%f27, %f27, %f27, %f27};
	st.local.v4.f32 	[%rd67+16], {%f27, %f27, %f27, %f27};
	add.s32 	%r745, %r745, 8;
	setp.ne.s32 	%p14, %r745, %r747;
	@%p14 bra 	$L__BB0_6;
$L__BB0_7:
	setp.eq.s32 	%p15, %r10, 0;
	@%p15 bra 	$L__BB0_15;
	and.b32  	%r15, %r174, 3;
	setp.lt.u32 	%p16, %r10, 4;
	@%p16 bra 	$L__BB0_10;
	mul.wide.u32 	%rd68, %r747, 4;
	add.s64 	%rd69, %rd2, %rd68;
	mov.b32 	%r192, 0;
	st.local.u32 	[%rd69], %r192;
	add.s64 	%rd70, %rd3, %rd68;
	st.local.u32 	[%rd70], %r192;
	add.s64 	%rd71, %rd4, %rd68;
	st.local.u32 	[%rd71], %r192;
	st.local.u32 	[%rd69+4], %r192;
	st.local.u32 	[%rd70+4], %r192;
	st.local.u32 	[%rd71+4], %r192;
	st.local.u32 	[%rd69+8], %r192;
	st.local.u32 	[%rd70+8], %r192;
	st.local.u32 	[%rd71+8], %r192;
	st.local.u32 	[%rd69+12], %r192;
	st.local.u32 	[%rd70+12], %r192;
	st.local.u32 	[%rd71+12], %r192;
	add.s32 	%r747, %r747, 4;
$L__BB0_10:
	setp.eq.s32 	%p17, %r15, 0;
	@%p17 bra 	$L__BB0_15;
	setp.eq.s32 	%p18, %r15, 1;
	@%p18 bra 	$L__BB0_13;
	mul.wide.u32 	%rd72, %r747, 4;
	add.s64 	%rd73, %rd2, %rd72;
	mov.b32 	%r193, 0;
	st.local.u32 	[%rd73], %r193;
	add.s64 	%rd74, %rd3, %rd72;
	st.local.u32 	[%rd74], %r193;
	add.s64 	%rd75, %rd4, %rd72;
	st.local.u32 	[%rd75], %r193;
	st.local.u32 	[%rd73+4], %r193;
	st.local.u32 	[%rd74+4], %r193;
	st.local.u32 	[%rd75+4], %r193;
	add.s32 	%r747, %r747, 2;
$L__BB0_13:
	and.b32  	%r194, %r174, 1;
	setp.eq.b32 	%p19, %r194, 1;
	not.pred 	%p20, %p19;
	@%p20 bra 	$L__BB0_15;
	mul.wide.u32 	%rd76, %r747, 4;
	add.s64 	%rd77, %rd2, %rd76;
	mov.b32 	%r195, 0;
	st.local.u32 	[%rd77], %r195;
	add.s64 	%rd78, %rd3, %rd76;
	st.local.u32 	[%rd78], %r195;
	add.s64 	%rd79, %rd4, %rd76;
	st.local.u32 	[%rd79], %r195;
$L__BB0_15:
	ld.global.u32 	%r20, [%rd5];
	setp.lt.s32 	%p21, %r20, 1;
	@%p21 bra 	$L__BB0_63;
	setp.lt.s32 	%p22, %r174, 1;
	@%p22 bra 	$L__BB0_61;
	and.b32  	%r21, %r174, 7;
	and.b32  	%r22, %r174, 2147483640;
	neg.s32 	%r23, %r22;
	shl.b32 	%r24, %r175, 3;
	mov.b32 	%r749, 0;
	add.s64 	%rd6, %rd2, 16;
$L__BB0_18:
	mov.b32 	%r757, 1;
	mov.b32 	%r756, 0;
$L__BB0_19:
	mov.u32 	%r35, %r786;
	mov.u32 	%r786, %r785;
	mov.u32 	%r785, %r784;
	mov.u32 	%r784, %r783;
	mov.u32 	%r783, %r782;
	add.s32 	%r644, %r174, -1;
	setp.lt.u32 	%p24, %r644, 7;
	shr.u32 	%r645, %r35, 2;
	xor.b32  	%r646, %r645, %r35;
	shl.b32 	%r647, %r783, 4;
	shl.b32 	%r648, %r646, 1;
	xor.b32  	%r649, %r647, %r648;
	xor.b32  	%r650, %r649, %r783;
	xor.b32  	%r782, %r650, %r646;
	add.s32 	%r787, %r787, 362437;
	add.s32 	%r651, %r782, %r787;
	cvt.rn.f32.u32 	%f28, %r651;
	fma.rn.f32 	%f29, %f28, 0f2F800000, 0f2F000000;
	mul.f32 	%f30, %f29, 0f42800000;
	cvt.rzi.s32.f32 	%r652, %f30;
	shr.s32 	%r653, %r652, 31;
	shr.u32 	%r654, %r653, 26;
	add.s32 	%r655, %r652, %r654;
	and.b32  	%r656, %r655, -64;
	sub.s32 	%r42, %r652, %r656;
	shl.b32 	%r657, %r757, 6;
	add.s32 	%r43, %r657, -64;
	add.s32 	%r44, %r42, %r43;
	mov.b32 	%r774, 0;
	@%p24 bra 	$L__BB0_38;
	shl.b32 	%r658, %r757, 6;
	add.s32 	%r771, %r42, %r658;
	mad.lo.s32 	%r770, %r175, 7, %r771;
	mad.lo.s32 	%r769, %r175, 6, %r771;
	mad.lo.s32 	%r768, %r175, 5, %r771;
	shl.b32 	%r659, %r175, 2;
	add.s32 	%r767, %r771, %r659;
	mad.lo.s32 	%r766, %r175, 3, %r771;
	add.s32 	%r765, %r771, %r175;
	shl.b32 	%r660, %r175, 1;
	add.s32 	%r764, %r771, %r660;
	mov.u64 	%rd141, %rd6;
	mov.u32 	%r772, %r23;
$L__BB0_21:
	.pragma "nounroll";
	setp.ge.s32 	%p25, %r43, %r175;
	add.s32 	%r62, %r771, -64;
	setp.ge.s32 	%p26, %r62, %r3;
	or.b32  	%r661, %r62, %r43;
	or.b32  	%r662, %r42, %r661;
	setp.lt.s32 	%p27, %r662, 0;
	or.pred  	%p28, %p26, %p25;
	or.pred  	%p29, %p28, %p27;
	@%p29 bra 	$L__BB0_23;
	mul.wide.s32 	%rd80, %r62, 4;
	add.s64 	%rd81, %rd1, %rd80;
	ld.global.f32 	%f31, [%rd81];
	ld.local.f32 	%f32, [%rd141+-16];
	add.f32 	%f33, %f31, %f32;
	st.local.f32 	[%rd141+-16], %f33;
$L__BB0_23:
	add.s32 	%r63, %r175, %r62;
	setp.ge.s32 	%p31, %r63, %r3;
	or.b32  	%r663, %r63, %r43;
	or.b32  	%r664, %r42, %r663;
	setp.lt.s32 	%p32, %r664, 0;
	or.pred  	%p33, %p31, %p25;
	or.pred  	%p34, %p33, %p32;
	@%p34 bra 	$L__BB0_25;
	add.s32 	%r665, %r765, -64;
	mul.wide.s32 	%rd82, %r665, 4;
	add.s64 	%rd83, %rd1, %rd82;
	ld.global.f32 	%f34, [%rd83];
	ld.local.f32 	%f35, [%rd141+-12];
	add.f32 	%f36, %f34, %f35;
	st.local.f32 	[%rd141+-12], %f36;
$L__BB0_25:
	add.s32 	%r64, %r175, %r63;
	setp.ge.s32 	%p36, %r64, %r3;
	or.b32  	%r666, %r64, %r43;
	or.b32  	%r667, %r42, %r666;
	setp.lt.s32 	%p37, %r667, 0;
	or.pred  	%p38, %p36, %p25;
	or.pred  	%p39, %p38, %p37;
	@%p39 bra 	$L__BB0_27;
	add.s32 	%r668, %r764, -64;
	mul.wide.s32 	%rd84, %r668, 4;
	add.s64 	%rd85, %rd1, %rd84;
	ld.global.f32 	%f37, [%rd85];
	ld.local.f32 	%f38, [%rd141+-8];
	add.f32 	%f39, %f37, %f38;
	st.local.f32 	[%rd141+-8], %f39;
$L__BB0_27:
	add.s32 	%r65, %r175, %r64;
	setp.ge.s32 	%p41, %r65, %r3;
	or.b32  	%r669, %r65, %r43;
	or.b32  	%r670, %r42, %r669;
	setp.lt.s32 	%p42, %r670, 0;
	or.pred  	%p43, %p41, %p25;
	or.pred  	%p44, %p43, %p42;
	@%p44 bra 	$L__BB0_29;
	add.s32 	%r671, %r766, -64;
	mul.wide.s32 	%rd86, %r671, 4;
	add.s64 	%rd87, %rd1, %rd86;
	ld.global.f32 	%f40, [%rd87];
	ld.local.f32 	%f41, [%rd141+-4];
	add.f32 	%f42, %f40, %f41;
	st.local.f32 	[%rd141+-4], %f42;
$L__BB0_29:
	add.s32 	%r66, %r175, %r65;
	setp.ge.s32 	%p46, %r66, %r3;
	or.b32  	%r672, %r66, %r43;
	or.b32  	%r673, %r42, %r672;
	setp.lt.s32 	%p47, %r673, 0;
	or.pred  	%p48, %p46, %p25;
	or.pred  	%p49, %p48, %p47;
	@%p49 bra 	$L__BB0_31;
	add.s32 	%r674, %r767, -64;
	mul.wide.s32 	%rd88, %r674, 4;
	add.s64 	%rd89, %rd1, %rd88;
	ld.global.f32 	%f43, [%rd89];
	ld.local.f32 	%f44, [%rd141];
	add.f32 	%f45, %f43, %f44;
	st.local.f32 	[%rd141], %f45;
$L__BB0_31:
	add.s32 	%r67, %r175, %r66;
	setp.ge.s32 	%p51, %r67, %r3;
	or.b32  	%r675, %r67, %r43;
	or.b32  	%r676, %r42, %r675;
	setp.lt.s32 	%p52, %r676, 0;
	or.pred  	%p53, %p51, %p25;
	or.pred  	%p54, %p53, %p52;
	@%p54 bra 	$L__BB0_33;
	add.s32 	%r677, %r768, -64;
	mul.wide.s32 	%rd90, %r677, 4;
	add.s64 	%rd91, %rd1, %rd90;
	ld.global.f32 	%f46, [%rd91];
	ld.local.f32 	%f47, [%rd141+4];
	add.f32 	%f48, %f46, %f47;
	st.local.f32 	[%rd141+4], %f48;
$L__BB0_33:
	add.s32 	%r68, %r175, %r67;
	setp.ge.s32 	%p56, %r68, %r3;
	or.b32  	%r678, %r68, %r43;
	or.b32  	%r679, %r42, %r678;
	setp.lt.s32 	%p57, %r679, 0;
	or.pred  	%p58, %p56, %p25;
	or.pred  	%p59, %p58, %p57;
	@%p59 bra 	$L__BB0_35;
	add.s32 	%r680, %r769, -64;
	mul.wide.s32 	%rd92, %r680, 4;
	add.s64 	%rd93, %rd1, %rd92;
	ld.global.f32 	%f49, [%rd93];
	ld.local.f32 	%f50, [%rd141+8];
	add.f32 	%f51, %f49, %f50;
	st.local.f32 	[%rd141+8], %f51;
$L__BB0_35:
	add.s32 	%r681, %r175, %r68;
	setp.ge.s32 	%p61, %r681, %r3;
	or.b32  	%r682, %r681, %r43;
	or.b32  	%r683, %r42, %r682;
	setp.lt.s32 	%p62, %r683, 0;
	or.pred  	%p63, %p61, %p25;
	or.pred  	%p64, %p63, %p62;
	@%p64 bra 	$L__BB0_37;
	add.s32 	%r684, %r770, -64;
	mul.wide.s32 	%rd94, %r684, 4;
	add.s64 	%rd95, %rd1, %rd94;
	ld.global.f32 	%f52, [%rd95];
	ld.local.f32 	%f53, [%rd141+12];
	add.f32 	%f54, %f52, %f53;
	st.local.f32 	[%rd141+12], %f54;
$L__BB0_37:
	add.s32 	%r772, %r772, 8;
	add.s32 	%r771, %r771, %r24;
	add.s32 	%r770, %r770, %r24;
	add.s32 	%r769, %r769, %r24;
	add.s32 	%r768, %r768, %r24;
	add.s32 	%r767, %r767, %r24;
	add.s32 	%r766, %r766, %r24;
	add.s64 	%rd141, %rd141, 32;
	add.s32 	%r765, %r765, %r24;
	add.s32 	%r764, %r764, %r24;
	setp.ne.s32 	%p65, %r772, 0;
	mov.u32 	%r774, %r22;
	@%p65 bra 	$L__BB0_21;
$L__BB0_38:
	setp.eq.s32 	%p66, %r21, 0;
	@%p66 bra 	$L__BB0_59;
	add.s32 	%r685, %r21, -1;
	setp.lt.u32 	%p67, %r685, 3;
	@%p67 bra 	$L__BB0_49;
	setp.lt.s32 	%p68, %r42, 0;
	setp.ge.s32 	%p69, %r43, %r175;
	mad.lo.s32 	%r79, %r774, %r175, %r44;
	setp.ge.s32 	%p70, %r79, %r3;
	or.b32  	%r687, %r79, %r43;
	setp.lt.s32 	%p71, %r687, 0;
	or.pred  	%p72, %p70, %p69;
	or.pred  	%p73, %p72, %p71;
	mul.wide.u32 	%rd96, %r774, 4;
	add.s64 	%rd9, %rd2, %rd96;
	or.pred  	%p74, %p73, %p68;
	@%p74 bra 	$L__BB0_42;
	mul.wide.s32 	%rd97, %r79, 4;
	add.s64 	%rd98, %rd1, %rd97;
	ld.global.f32 	%f55, [%rd98];
	ld.local.f32 	%f56, [%rd9];
	add.f32 	%f57, %f55, %f56;
	st.local.f32 	[%rd9], %f57;
$L__BB0_42:
	add.s32 	%r80, %r79, %r175;
	setp.ge.s32 	%p77, %r80, %r3;
	or.b32  	%r688, %r80, %r43;
	setp.lt.s32 	%p78, %r688, 0;
	or.pred  	%p79, %p77, %p69;
	or.pred  	%p80, %p79, %p78;
	or.pred  	%p81, %p80, %p68;
	@%p81 bra 	$L__BB0_44;
	mul.wide.s32 	%rd99, %r80, 4;
	add.s64 	%rd100, %rd1, %rd99;
	ld.global.f32 	%f58, [%rd100];
	ld.local.f32 	%f59, [%rd9+4];
	add.f32 	%f60, %f58, %f59;
	st.local.f32 	[%rd9+4], %f60;
$L__BB0_44:
	setp.lt.s32 	%p82, %r42, 0;
	setp.ge.s32 	%p83, %r43, %r175;
	add.s32 	%r81, %r80, %r175;
	setp.ge.s32 	%p84, %r81, %r3;
	or.b32  	%r689, %r81, %r43;
	setp.lt.s32 	%p85, %r689, 0;
	or.pred  	%p86, %p84, %p83;
	or.pred  	%p87, %p86, %p85;
	or.pred  	%p88, %p87, %p82;
	@%p88 bra 	$L__BB0_46;
	mul.wide.s32 	%rd101, %r81, 4;
	add.s64 	%rd102, %rd1, %rd101;
	ld.global.f32 	%f61, [%rd102];
	ld.local.f32 	%f62, [%rd9+8];
	add.f32 	%f63, %f61, %f62;
	st.local.f32 	[%rd9+8], %f63;
$L__BB0_46:
	add.s32 	%r82, %r81, %r175;
	setp.ge.s32 	%p91, %r82, %r3;
	or.b32  	%r690, %r82, %r43;
	setp.lt.s32 	%p92, %r690, 0;
	or.pred  	%p93, %p91, %p83;
	or.pred  	%p94, %p93, %p92;
	or.pred  	%p95, %p94, %p82;
	@%p95 bra 	$L__BB0_48;
	mul.wide.s32 	%rd103, %r82, 4;
	add.s64 	%rd104, %rd1, %rd103;
	ld.global.f32 	%f64, [%rd104];
	ld.local.f32 	%f65, [%rd9+12];
	add.f32 	%f66, %f64, %f65;
	st.local.f32 	[%rd9+12], %f66;
$L__BB0_48:
	add.s32 	%r774, %r774, 4;
$L__BB0_49:
	and.b32  	%r691, %r174, 3;
	setp.eq.s32 	%p96, %r691, 0;
	@%p96 bra 	$L__BB0_59;
	setp.eq.s32 	%p97, %r691, 1;
	@%p97 bra 	$L__BB0_56;
	setp.lt.s32 	%p98, %r42, 0;
	setp.ge.s32 	%p99, %r43, %r175;
	mad.lo.s32 	%r85, %r774, %r175, %r44;
	setp.ge.s32 	%p100, %r85, %r3;
	or.b32  	%r692, %r85, %r43;
	setp.lt.s32 	%p101, %r692, 0;
	or.pred  	%p102, %p100, %p99;
	or.pred  	%p103, %p102, %p101;
	mul.wide.u32 	%rd105, %r774, 4;
	add.s64 	%rd10, %rd2, %rd105;
	or.pred  	%p104, %p103, %p98;
	@%p104 bra 	$L__BB0_53;
	mul.wide.s32 	%rd106, %r85, 4;
	add.s64 	%rd107, %rd1, %rd106;
	ld.global.f32 	%f67, [%rd107];
	ld.local.f32 	%f68, [%rd10];
	add.f32 	%f69, %f67, %f68;
	st.local.f32 	[%rd10], %f69;
$L__BB0_53:
	add.s32 	%r86, %r85, %r175;
	setp.ge.s32 	%p107, %r86, %r3;
	or.b32  	%r693, %r86, %r43;
	setp.lt.s32 	%p108, %r693, 0;
	or.pred  	%p109, %p107, %p99;
	or.pred  	%p110, %p109, %p108;
	or.pred  	%p111, %p110, %p98;
	@%p111 bra 	$L__BB0_55;
	mul.wide.s32 	%rd108, %r86, 4;
	add.s64 	%rd109, %rd1, %rd108;
	ld.global.f32 	%f70, [%rd109];
	ld.local.f32 	%f71, [%rd10+4];
	add.f32 	%f72, %f70, %f71;
	st.local.f32 	[%rd10+4], %f72;
$L__BB0_55:
	add.s32 	%r774, %r774, 2;
$L__BB0_56:
	and.b32  	%r694, %r174, 1;
	setp.eq.b32 	%p112, %r694, 1;
	not.pred 	%p113, %p112;
	@%p113 bra 	$L__BB0_59;
	setp.lt.s32 	%p114, %r42, 0;
	setp.ge.s32 	%p115, %r43, %r175;
	mad.lo.s32 	%r89, %r774, %r175, %r44;
	setp.ge.s32 	%p116, %r89, %r3;
	or.b32  	%r695, %r89, %r43;
	setp.lt.s32 	%p117, %r695, 0;
	or.pred  	%p118, %p116, %p115;
	or.pred  	%p119, %p118, %p117;
	or.pred  	%p120, %p119, %p114;
	@%p120 bra 	$L__BB0_59;
	mul.wide.s32 	%rd110, %r89, 4;
	add.s64 	%rd111, %rd1, %rd110;
	ld.global.f32 	%f73, [%rd111];
	mul.wide.u32 	%rd112, %r774, 4;
	add.s64 	%rd113, %rd2, %rd112;
	ld.local.f32 	%f74, [%rd113];
	add.f32 	%f75, %f73, %f74;
	st.local.f32 	[%rd113], %f75;
$L__BB0_59:
	add.s32 	%r696, %r757, 1;
	setp.gt.s32 	%p121, %r757, 15;
	selp.b32 	%r757, 1, %r696, %p121;
	add.s32 	%r756, %r756, 1;
	setp.ne.s32 	%p122, %r756, 64;
	@%p122 bra 	$L__BB0_19;
	add.s32 	%r749, %r749, 1;
	setp.eq.s32 	%p123, %r749, %r20;
	@%p123 bra 	$L__BB0_63;
	bra.uni 	$L__BB0_18;
$L__BB0_61:
	mad.lo.s32 	%r787, %r20, 23195968, %r787;
	mov.b32 	%r776, 0;
$L__BB0_62:
	shr.u32 	%r197, %r786, 2;
	xor.b32  	%r198, %r197, %r786;
	shl.b32 	%r199, %r782, 4;
	shl.b32 	%r200, %r198, 1;
	xor.b32  	%r201, %r199, %r200;
	xor.b32  	%r202, %r201, %r782;
	xor.b32  	%r203, %r202, %r198;
	shr.u32 	%r204, %r785, 2;
	xor.b32  	%r205, %r204, %r785;
	shl.b32 	%r206, %r203, 4;
	shl.b32 	%r207, %r205, 1;
	xor.b32  	%r208, %r206, %r207;
	xor.b32  	%r209, %r208, %r203;
	xor.b32  	%r210, %r209, %r205;
	shr.u32 	%r211, %r784, 2;
	xor.b32  	%r212, %r211, %r784;
	shl.b32 	%r213, %r210, 4;
	shl.b32 	%r214, %r212, 1;
	xor.b32  	%r215, %r213, %r214;
	xor.b32  	%r216, %r215, %r210;
	xor.b32  	%r217, %r216, %r212;
	shr.u32 	%r218, %r783, 2;
	xor.b32  	%r219, %r218, %r783;
	shl.b32 	%r220, %r217, 4;
	shl.b32 	%r221, %r219, 1;
	xor.b32  	%r222, %r220, %r221;
	xor.b32  	%r223, %r222, %r217;
	xor.b32  	%r224, %r223, %r219;
	shr.u32 	%r225, %r782, 2;
	xor.b32  	%r226, %r225, %r782;
	shl.b32 	%r227, %r224, 4;
	shl.b32 	%r228, %r226, 1;
	xor.b32  	%r229, %r227, %r228;
	xor.b32  	%r230, %r229, %r224;
	xor.b32  	%r231, %r230, %r226;
	shr.u32 	%r232, %r203, 2;
	xor.b32  	%r233, %r232, %r203;
	shl.b32 	%r234, %r231, 4;
	shl.b32 	%r235, %r233, 1;
	xor.b32  	%r236, %r234, %r235;
	xor.b32  	%r237, %r236, %r231;
	xor.b32  	%r238, %r237, %r233;
	shr.u32 	%r239, %r210, 2;
	xor.b32  	%r240, %r239, %r210;
	shl.b32 	%r241, %r238, 4;
	shl.b32 	%r242, %r240, 1;
	xor.b32  	%r243, %r241, %r242;
	xor.b32  	%r244, %r243, %r238;
	xor.b32  	%r245, %r244, %r240;
	shr.u32 	%r246, %r217, 2;
	xor.b32  	%r247, %r246, %r217;
	shl.b32 	%r248, %r245, 4;
	shl.b32 	%r249, %r247, 1;
	xor.b32  	%r250, %r248, %r249;
	xor.b32  	%r251, %r250, %r245;
	xor.b32  	%r252, %r251, %r247;
	shr.u32 	%r253, %r224, 2;
	xor.b32  	%r254, %r253, %r224;
	shl.b32 	%r255, %r252, 4;
	shl.b32 	%r256, %r254, 1;
	xor.b32  	%r257, %r255, %r256;
	xor.b32  	%r258, %r257, %r252;
	xor.b32  	%r259, %r258, %r254;
	shr.u32 	%r260, %r231, 2;
	xor.b32  	%r261, %r260, %r231;
	shl.b32 	%r262, %r259, 4;
	shl.b32 	%r263, %r261, 1;
	xor.b32  	%r264, %r262, %r263;
	xor.b32  	%r265, %r264, %r259;
	xor.b32  	%r266, %r265, %r261;
	shr.u32 	%r267, %r238, 2;
	xor.b32  	%r268, %r267, %r238;
	shl.b32 	%r269, %r266, 4;
	shl.b32 	%r270, %r268, 1;
	xor.b32  	%r271, %r269, %r270;
	xor.b32  	%r272, %r271, %r266;
	xor.b32  	%r273, %r272, %r268;
	shr.u32 	%r274, %r245, 2;
	xor.b32  	%r275, %r274, %r245;
	shl.b32 	%r276, %r273, 4;
	shl.b32 	%r277, %r275, 1;
	xor.b32  	%r278, %r276, %r277;
	xor.b32  	%r279, %r278, %r273;
	xor.b32  	%r280, %r279, %r275;
	shr.u32 	%r281, %r252, 2;
	xor.b32  	%r282, %r281, %r252;
	shl.b32 	%r283, %r280, 4;
	shl.b32 	%r284, %r282, 1;
	xor.b32  	%r285, %r283, %r284;
	xor.b32  	%r286, %r285, %r280;
	xor.b32  	%r287, %r286, %r282;
	shr.u32 	%r288, %r259, 2;
	xor.b32  	%r289, %r288, %r259;
	shl.b32 	%r290, %r287, 4;
	shl.b32 	%r291, %r289, 1;
	xor.b32  	%r292, %r290, %r291;
	xor.b32  	%r293, %r292, %r287;
	xor.b32  	%r294, %r293, %r289;
	shr.u32 	%r295, %r266, 2;
	xor.b32  	%r296, %r295, %r266;
	shl.b32 	%r297, %r294, 4;
	shl.b32 	%r298, %r296, 1;
	xor.b32  	%r299, %r297, %r298;
	xor.b32  	%r300, %r299, %r294;
	xor.b32  	%r301, %r300, %r296;
	shr.u32 	%r302, %r273, 2;
	xor.b32  	%r303, %r302, %r273;
	shl.b32 	%r304, %r301, 4;
	shl.b32 	%r305, %r303, 1;
	xor.b32  	%r306, %r304, %r305;
	xor.b32  	%r307, %r306, %r301;
	xor.b32  	%r308, %r307, %r303;
	shr.u32 	%r309, %r280, 2;
	xor.b32  	%r310, %r309, %r280;
	shl.b32 	%r311, %r308, 4;
	shl.b32 	%r312, %r310, 1;
	xor.b32  	%r313, %r311, %r312;
	xor.b32  	%r314, %r313, %r308;
	xor.b32  	%r315, %r314, %r310;
	shr.u32 	%r316, %r287, 2;
	xor.b32  	%r317, %r316, %r287;
	shl.b32 	%r318, %r315, 4;
	shl.b32 	%r319, %r317, 1;
	xor.b32  	%r320, %r318, %r319;
	xor.b32  	%r321, %r320, %r315;
	xor.b32  	%r322, %r321, %r317;
	shr.u32 	%r323, %r294, 2;
	xor.b32  	%r324, %r323, %r294;
	shl.b32 	%r325, %r322, 4;
	shl.b32 	%r326, %r324, 1;
	xor.b32  	%r327, %r325, %r326;
	xor.b32  	%r328, %r327, %r322;
	xor.b32  	%r329, %r328, %r324;
	shr.u32 	%r330, %r301, 2;
	xor.b32  	%r331, %r330, %r301;
	shl.b32 	%r332, %r329, 4;
	shl.b32 	%r333, %r331, 1;
	xor.b32  	%r334, %r332, %r333;
	xor.b32  	%r335, %r334, %r329;
	xor.b32  	%r336, %r335, %r331;
	shr.u32 	%r337, %r308, 2;
	xor.b32  	%r338, %r337, %r308;
	shl.b32 	%r339, %r336, 4;
	shl.b32 	%r340, %r338, 1;
	xor.b32  	%r341, %r339, %r340;
	xor.b32  	%r342, %r341, %r336;
	xor.b32  	%r343, %r342, %r338;
	shr.u32 	%r344, %r315, 2;
	xor.b32  	%r345, %r344, %r315;
	shl.b32 	%r346, %r343, 4;
	shl.b32 	%r347, %r345, 1;
	xor.b32  	%r348, %r346, %r347;
	xor.b32  	%r349, %r348, %r343;
	xor.b32  	%r350, %r349, %r345;
	shr.u32 	%r351, %r322, 2;
	xor.b32  	%r352, %r351, %r322;
	shl.b32 	%r353, %r350, 4;
	shl.b32 	%r354, %r352, 1;
	xor.b32  	%r355, %r353, %r354;
	xor.b32  	%r356, %r355, %r350;
	xor.b32  	%r357, %r356, %r352;
	shr.u32 	%r358, %r329, 2;
	xor.b32  	%r359, %r358, %r329;
	shl.b32 	%r360, %r357, 4;
	shl.b32 	%r361, %r359, 1;
	xor.b32  	%r362, %r360, %r361;
	xor.b32  	%r363, %r362, %r357;
	xor.b32  	%r364, %r363, %r359;
	shr.u32 	%r365, %r336, 2;
	xor.b32  	%r366, %r365, %r336;
	shl.b32 	%r367, %r364, 4;
	shl.b32 	%r368, %r366, 1;
	xor.b32  	%r369, %r367, %r368;
	xor.b32  	%r370, %r369, %r364;
	xor.b32  	%r371, %r370, %r366;
	shr.u32 	%r372, %r343, 2;
	xor.b32  	%r373, %r372, %r343;
	shl.b32 	%r374, %r371, 4;
	shl.b32 	%r375, %r373, 1;
	xor.b32  	%r376, %r374, %r375;
	xor.b32  	%r377, %r376, %r371;
	xor.b32  	%r378, %r377, %r373;
	shr.u32 	%r379, %r350, 2;
	xor.b32  	%r380, %r379, %r350;
	shl.b32 	%r381, %r378, 4;
	shl.b32 	%r382, %r380, 1;
	xor.b32  	%r383, %r381, %r382;
	xor.b32  	%r384, %r383, %r378;
	xor.b32  	%r385, %r384, %r380;
	shr.u32 	%r386, %r357, 2;
	xor.b32  	%r387, %r386, %r357;
	shl.b32 	%r388, %r385, 4;
	shl.b32 	%r389, %r387, 1;
	xor.b32  	%r390, %r388, %r389;
	xor.b32  	%r391, %r390, %r385;
	xor.b32  	%r392, %r391, %r387;
	shr.u32 	%r393, %r364, 2;
	xor.b32  	%r394, %r393, %r364;
	shl.b32 	%r395, %r392, 4;
	shl.b32 	%r396, %r394, 1;
	xor.b32  	%r397, %r395, %r396;
	xor.b32  	%r398, %r397, %r392;
	xor.b32  	%r399, %r398, %r394;
	shr.u32 	%r400, %r371, 2;
	xor.b32  	%r401, %r400, %r371;
	shl.b32 	%r402, %r399, 4;
	shl.b32 	%r403, %r401, 1;
	xor.b32  	%r404, %r402, %r403;
	xor.b32  	%r405, %r404, %r399;
	xor.b32  	%r406, %r405, %r401;
	shr.u32 	%r407, %r378, 2;
	xor.b32  	%r408, %r407, %r378;
	shl.b32 	%r409, %r406, 4;
	shl.b32 	%r410, %r408, 1;
	xor.b32  	%r411, %r409, %r410;
	xor.b32  	%r412, %r411, %r406;
	xor.b32  	%r413, %r412, %r408;
	shr.u32 	%r414, %r385, 2;
	xor.b32  	%r415, %r414, %r385;
	shl.b32 	%r416, %r413, 4;
	shl.b32 	%r417, %r415, 1;
	xor.b32  	%r418, %r416, %r417;
	xor.b32  	%r419, %r418, %r413;
	xor.b32  	%r420, %r419, %r415;
	shr.u32 	%r421, %r392, 2;
	xor.b32  	%r422, %r421, %r392;
	shl.b32 	%r423, %r420, 4;
	shl.b32 	%r424, %r422, 1;
	xor.b32  	%r425, %r423, %r424;
	xor.b32  	%r426, %r425, %r420;
	xor.b32  	%r427, %r426, %r422;
	shr.u32 	%r428, %r399, 2;
	xor.b32  	%r429, %r428, %r399;
	shl.b32 	%r430, %r427, 4;
	shl.b32 	%r431, %r429, 1;
	xor.b32  	%r432, %r430, %r431;
	xor.b32  	%r433, %r432, %r427;
	xor.b32  	%r434, %r433, %r429;
	shr.u32 	%r435, %r406, 2;
	xor.b32  	%r436, %r435, %r406;
	shl.b32 	%r437, %r434, 4;
	shl.b32 	%r438, %r436, 1;
	xor.b32  	%r439, %r437, %r438;
	xor.b32  	%r440, %r439, %r434;
	xor.b32  	%r441, %r440, %r436;
	shr.u32 	%r442, %r413, 2;
	xor.b32  	%r443, %r442, %r413;
	shl.b32 	%r444, %r441, 4;
	shl.b32 	%r445, %r443, 1;
	xor.b32  	%r446, %r444, %r445;
	xor.b32  	%r447, %r446, %r441;
	xor.b32  	%r448, %r447, %r443;
	shr.u32 	%r449, %r420, 2;
	xor.b32  	%r450, %r449, %r420;
	shl.b32 	%r451, %r448, 4;
	shl.b32 	%r452, %r450, 1;
	xor.b32  	%r453, %r451, %r452;
	xor.b32  	%r454, %r453, %r448;
	xor.b32  	%r455, %r454, %r450;
	shr.u32 	%r456, %r427, 2;
	xor.b32  	%r457, %r456, %r427;
	shl.b32 	%r458, %r455, 4;
	shl.b32 	%r459, %r457, 1;
	xor.b32  	%r460, %r458, %r459;
	xor.b32  	%r461, %r460, %r455;
	xor.b32  	%r462, %r461, %r457;
	shr.u32 	%r463, %r434, 2;
	xor.b32  	%r464, %r463, %r434;
	shl.b32 	%r465, %r462, 4;
	shl.b32 	%r466, %r464, 1;
	xor.b32  	%r467, %r465, %r466;
	xor.b32  	%r468, %r467, %r462;
	xor.b32  	%r469, %r468, %r464;
	shr.u32 	%r470, %r441, 2;
	xor.b32  	%r471, %r470, %r441;
	shl.b32 	%r472, %r469, 4;
	shl.b32 	%r473, %r471, 1;
	xor.b32  	%r474, %r472, %r473;
	xor.b32  	%r475, %r474, %r469;
	xor.b32  	%r476, %r475, %r471;
	shr.u32 	%r477, %r448, 2;
	xor.b32  	%r478, %r477, %r448;
	shl.b32 	%r479, %r476, 4;
	shl.b32 	%r480, %r478, 1;
	xor.b32  	%r481, %r479, %r480;
	xor.b32  	%r482, %r481, %r476;
	xor.b32  	%r483, %r482, %r478;
	shr.u32 	%r484, %r455, 2;
	xor.b32  	%r485, %r484, %r455;
	shl.b32 	%r486, %r483, 4;
	shl.b32 	%r487, %r485, 1;
	xor.b32  	%r488, %r486, %r487;
	xor.b32  	%r489, %r488, %r483;
	xor.b32  	%r490, %r489, %r485;
	shr.u32 	%r491, %r462, 2;
	xor.b32  	%r492, %r491, %r462;
	shl.b32 	%r493, %r490, 4;
	shl.b32 	%r494, %r492, 1;
	xor.b32  	%r495, %r493, %r494;
	xor.b32  	%r496, %r495, %r490;
	xor.b32  	%r497, %r496, %r492;
	shr.u32 	%r498, %r469, 2;
	xor.b32  	%r499, %r498, %r469;
	shl.b32 	%r500, %r497, 4;
	shl.b32 	%r501, %r499, 1;
	xor.b32  	%r502, %r500, %r501;
	xor.b32  	%r503, %r502, %r497;
	xor.b32  	%r504, %r503, %r499;
	shr.u32 	%r505, %r476, 2;
	xor.b32  	%r506, %r505, %r476;
	shl.b32 	%r507, %r504, 4;
	shl.b32 	%r508, %r506, 1;
	xor.b32  	%r509, %r507, %r508;
	xor.b32  	%r510, %r509, %r504;
	xor.b32  	%r511, %r510, %r506;
	shr.u32 	%r512, %r483, 2;
	xor.b32  	%r513, %r512, %r483;
	shl.b32 	%r514, %r511, 4;
	shl.b32 	%r515, %r513, 1;
	xor.b32  	%r516, %r514, %r515;
	xor.b32  	%r517, %r516, %r511;
	xor.b32  	%r518, %r517, %r513;
	shr.u32 	%r519, %r490, 2;
	xor.b32  	%r520, %r519, %r490;
	shl.b32 	%r521, %r518, 4;
	shl.b32 	%r522, %r520, 1;
	xor.b32  	%r523, %r521, %r522;
	xor.b32  	%r524, %r523, %r518;
	xor.b32  	%r525, %r524, %r520;
	shr.u32 	%r526, %r497, 2;
	xor.b32  	%r527, %r526, %r497;
	shl.b32 	%r528, %r525, 4;
	shl.b32 	%r529, %r527, 1;
	xor.b32  	%r530, %r528, %r529;
	xor.b32  	%r531, %r530, %r525;
	xor.b32  	%r532, %r531, %r527;
	shr.u32 	%r533, %r504, 2;
	xor.b32  	%r534, %r533, %r504;
	shl.b32 	%r535, %r532, 4;
	shl.b32 	%r536, %r534, 1;
	xor.b32  	%r537, %r535, %r536;
	xor.b32  	%r538, %r537, %r532;
	xor.b32  	%r539, %r538, %r534;
	shr.u32 	%r540, %r511, 2;
	xor.b32  	%r541, %r540, %r511;
	shl.b32 	%r542, %r539, 4;
	shl.b32 	%r543, %r541, 1;
	xor.b32  	%r544, %r542, %r543;
	xor.b32  	%r545, %r544, %r539;
	xor.b32  	%r546, %r545, %r541;
	shr.u32 	%r547, %r518, 2;
	xor.b32  	%r548, %r547, %r518;
	shl.b32 	%r549, %r546, 4;
	shl.b32 	%r550, %r548, 1;
	xor.b32  	%r551, %r549, %r550;
	xor.b32  	%r552, %r551, %r546;
	xor.b32  	%r553, %r552, %r548;
	shr.u32 	%r554, %r525, 2;
	xor.b32  	%r555, %r554, %r525;
	shl.b32 	%r556, %r553, 4;
	shl.b32 	%r557, %r555, 1;
	xor.b32  	%r558, %r556, %r557;
	xor.b32  	%r559, %r558, %r553;
	xor.b32  	%r560, %r559, %r555;
	shr.u32 	%r561, %r532, 2;
	xor.b32  	%r562, %r561, %r532;
	shl.b32 	%r563, %r560, 4;
	shl.b32 	%r564, %r562, 1;
	xor.b32  	%r565, %r563, %r564;
	xor.b32  	%r566, %r565, %r560;
	xor.b32  	%r567, %r566, %r562;
	shr.u32 	%r568, %r539, 2;
	xor.b32  	%r569, %r568, %r539;
	shl.b32 	%r570, %r567, 4;
	shl.b32 	%r571, %r569, 1;
	xor.b32  	%r572, %r570, %r571;
	xor.b32  	%r573, %r572, %r567;
	xor.b32  	%r574, %r573, %r569;
	shr.u32 	%r575, %r546, 2;
	xor.b32  	%r576, %r575, %r546;
	shl.b32 	%r577, %r574, 4;
	shl.b32 	%r578, %r576, 1;
	xor.b32  	%r579, %r577, %r578;
	xor.b32  	%r580, %r579, %r574;
	xor.b32  	%r581, %r580, %r576;
	shr.u32 	%r582, %r553, 2;
	xor.b32  	%r583, %r582, %r553;
	shl.b32 	%r584, %r581, 4;
	shl.b32 	%r585, %r583, 1;
	xor.b32  	%r586, %r584, %r585;
	xor.b32  	%r587, %r586, %r581;
	xor.b32  	%r588, %r587, %r583;
	shr.u32 	%r589, %r560, 2;
	xor.b32  	%r590, %r589, %r560;
	shl.b32 	%r591, %r588, 4;
	shl.b32 	%r592, %r590, 1;
	xor.b32  	%r593, %r591, %r592;
	xor.b32  	%r594, %r593, %r588;
	xor.b32  	%r595, %r594, %r590;
	shr.u32 	%r596, %r567, 2;
	xor.b32  	%r597, %r596, %r567;
	shl.b32 	%r598, %r595, 4;
	shl.b32 	%r599, %r597, 1;
	xor.b32  	%r600, %r598, %r599;
	xor.b32  	%r601, %r600, %r595;
	xor.b32  	%r602, %r601, %r597;
	shr.u32 	%r603, %r574, 2;
	xor.b32  	%r604, %r603, %r574;
	shl.b32 	%r605, %r602, 4;
	shl.b32 	%r606, %r604, 1;
	xor.b32  	%r607, %r605, %r606;
	xor.b32  	%r608, %r607, %r602;
	xor.b32  	%r609, %r608, %r604;
	shr.u32 	%r610, %r581, 2;
	xor.b32  	%r611, %r610, %r581;
	shl.b32 	%r612, %r609, 4;
	shl.b32 	%r613, %r611, 1;
	xor.b32  	%r614, %r612, %r613;
	xor.b32  	%r615, %r614, %r609;
	xor.b32  	%r786, %r615, %r611;
	shr.u32 	%r616, %r588, 2;
	xor.b32  	%r617, %r616, %r588;
	shl.b32 	%r618, %r786, 4;
	shl.b32 	%r619, %r617, 1;
	xor.b32  	%r620, %r618, %r619;
	xor.b32  	%r621, %r620, %r786;
	xor.b32  	%r785, %r621, %r617;
	shr.u32 	%r622, %r595, 2;
	xor.b32  	%r623, %r622, %r595;
	shl.b32 	%r624, %r785, 4;
	shl.b32 	%r625, %r623, 1;
	xor.b32  	%r626, %r624, %r625;
	xor.b32  	%r627, %r626, %r785;
	xor.b32  	%r784, %r627, %r623;
	shr.u32 	%r628, %r602, 2;
	xor.b32  	%r629, %r628, %r602;
	shl.b32 	%r630, %r784, 4;
	shl.b32 	%r631, %r629, 1;
	xor.b32  	%r632, %r630, %r631;
	xor.b32  	%r633, %r632, %r784;
	xor.b32  	%r783, %r633, %r629;
	shr.u32 	%r634, %r609, 2;
	xor.b32  	%r635, %r634, %r609;
	shl.b32 	%r636, %r783, 4;
	shl.b32 	%r637, %r635, 1;
	xor.b32  	%r638, %r636, %r637;
	xor.b32  	%r639, %r638, %r783;
	xor.b32  	%r782, %r639, %r635;
	add.s32 	%r776, %r776, 1;
	setp.ne.s32 	%p23, %r776, %r20;
	@%p23 bra 	$L__BB0_62;
$L__BB0_63:
	setp.lt.s32 	%p124, %r174, 1;
	@%p124 bra 	$L__BB0_107;
	add.s32 	%r112, %r174, -1;
	and.b32  	%r113, %r174, 15;
	setp.lt.u32 	%p125, %r112, 15;
	mov.b32 	%r788, 0;
	@%p125 bra 	$L__BB0_67;
	and.b32  	%r788, %r174, 2147483632;
	neg.s32 	%r792, %r788;
	add.s64 	%rd145, %rd2, 32;
	add.s64 	%rd144, %rd3, 32;
$L__BB0_66:
	.pragma "nounroll";
	ld.local.v4.f32 	{%f76, %f77, %f78, %f79}, [%rd145+-32];
	st.local.v4.f32 	[%rd144+-32], {%f76, %f77, %f78, %f79};
	ld.local.v4.f32 	{%f80, %f81, %f82, %f83}, [%rd145+-16];
	st.local.v4.f32 	[%rd144+-16], {%f80, %f81, %f82, %f83};
	ld.local.v4.f32 	{%f84, %f85, %f86, %f87}, [%rd145];
	st.local.v4.f32 	[%rd144], {%f84, %f85, %f86, %f87};
	ld.local.v4.f32 	{%f88, %f89, %f90, %f91}, [%rd145+16];
	st.local.v4.f32 	[%rd144+16], {%f88, %f89, %f90, %f91};
	add.s32 	%r792, %r792, 16;
	add.s64 	%rd145, %rd145, 64;
	add.s64 	%rd144, %rd144, 64;
	setp.eq.s32 	%p126, %r792, 0;
	@%p126 bra 	$L__BB0_67;
	bra.uni 	$L__BB0_66;
$L__BB0_67:
	setp.eq.s32 	%p127, %r113, 0;
	@%p127 bra 	$L__BB0_76;
	and.b32  	%r117, %r174, 7;
	setp.lt.u32 	%p128, %r113, 8;
	@%p128 bra 	$L__BB0_70;
	mul.wide.u32 	%rd114, %r788, 4;
	add.s64 	%rd115, %rd2, %rd114;
	ld.local.f32 	%f92, [%rd115];
	add.s64 	%rd116, %rd3, %rd114;
	st.local.f32 	[%rd116], %f92;
	ld.local.f32 	%f93, [%rd115+4];
	st.local.f32 	[%rd116+4], %f93;
	ld.local.f32 	%f94, [%rd115+8];
	st.local.f32 	[%rd116+8], %f94;
	ld.local.f32 	%f95, [%rd115+12];
	st.local.f32 	[%rd116+12], %f95;
	ld.local.f32 	%f96, [%rd115+16];
	st.local.f32 	[%rd116+16], %f96;
	ld.local.f32 	%f97, [%rd115+20];
	st.local.f32 	[%rd116+20], %f97;
	ld.local.f32 	%f98, [%rd115+24];
	st.local.f32 	[%rd116+24], %f98;
	ld.local.f32 	%f99, [%rd115+28];
	st.local.f32 	[%rd116+28], %f99;
	add.s32 	%r788, %r788, 8;
$L__BB0_70:
	setp.eq.s32 	%p129, %r117, 0;
	@%p129 bra 	$L__BB0_76;
	and.b32  	%r120, %r174, 3;
	setp.lt.u32 	%p130, %r117, 4;
	@%p130 bra 	$L__BB0_73;
	mul.wide.u32 	%rd117, %r788, 4;
	add.s64 	%rd118, %rd2, %rd117;
	ld.local.f32 	%f100, [%rd118];
	add.s64 	%rd119, %rd3, %rd117;
	st.local.f32 	[%rd119], %f100;
	ld.local.f32 	%f101, [%rd118+4];
	st.local.f32 	[%rd119+4], %f101;
	ld.local.f32 	%f102, [%rd118+8];
	st.local.f32 	[%rd119+8], %f102;
	ld.local.f32 	%f103, [%rd118+12];
	st.local.f32 	[%rd119+12], %f103;
	add.s32 	%r788, %r788, 4;
$L__BB0_73:
	setp.eq.s32 	%p131, %r120, 0;
	@%p131 bra 	$L__BB0_76;
	mul.wide.u32 	%rd120, %r788, 4;
	add.s64 	%rd143, %rd3, %rd120;
	add.s64 	%rd142, %rd2, %rd120;
	neg.s32 	%r791, %r120;
$L__BB0_75:
	.pragma "nounroll";
	ld.local.f32 	%f104, [%rd142];
	st.local.f32 	[%rd143], %f104;
	add.s64 	%rd143, %rd143, 4;
	add.s64 	%rd142, %rd142, 4;
	add.s32 	%r791, %r791, 1;
	setp.ne.s32 	%p132, %r791, 0;
	@%p132 bra 	$L__BB0_75;
$L__BB0_76:
	setp.eq.s32 	%p133, %r174, 1;
	mov.b64 	%rd146, 0;
	@%p133 bra 	$L__BB0_80;
	and.b32  	%r698, %r174, 2147483646;
	neg.s32 	%r798, %r698;
	add.s32 	%r797, %r787, 362437;
	mov.u64 	%rd147, %rd2;
$L__BB0_78:
	mov.u32 	%r141, %r784;
	mov.u32 	%r784, %r782;
	mov.u32 	%r142, %r783;
	shr.u32 	%r699, %r786, 2;
	xor.b32  	%r700, %r699, %r786;
	shl.b32 	%r701, %r784, 4;
	shl.b32 	%r702, %r700, 1;
	xor.b32  	%r703, %r701, %r702;
	xor.b32  	%r704, %r703, %r784;
	xor.b32  	%r783, %r704, %r700;
	add.s32 	%r705, %r797, %r783;
	shr.u32 	%r706, %r785, 2;
	xor.b32  	%r707, %r706, %r785;
	shl.b32 	%r708, %r783, 4;
	shl.b32 	%r709, %r707, 1;
	xor.b32  	%r710, %r709, %r708;
	xor.b32  	%r711, %r710, %r707;
	xor.b32  	%r782, %r711, %r783;
	add.s32 	%r712, %r797, %r782;
	add.s32 	%r713, %r712, 362437;
	cvt.rn.f32.u32 	%f105, %r705;
	fma.rn.f32 	%f106, %f105, 0f2F800000, 0f2F000000;
	cvt.rn.f32.u32 	%f107, %r713;
	fma.rn.f32 	%f108, %f107, 0f30C90FDB, 0f30490FDB;
	setp.lt.f32 	%p134, %f106, 0f00800000;
	mul.f32 	%f109, %f106, 0f4B000000;
	selp.f32 	%f110, %f109, %f106, %p134;
	selp.f32 	%f111, 0fC1B80000, 0f00000000, %p134;
	mov.b32 	%r714, %f110;
	add.s32 	%r715, %r714, -1059760811;
	and.b32  	%r716, %r715, -8388608;
	sub.s32 	%r717, %r714, %r716;
	mov.b32 	%f112, %r717;
	cvt.rn.f32.s32 	%f113, %r716;
	fma.rn.f32 	%f114, %f113, 0f34000000, %f111;
	add.f32 	%f115, %f112, 0fBF800000;
	fma.rn.f32 	%f116, %f115, 0fBE055027, 0f3E1039F6;
	fma.rn.f32 	%f117, %f116, %f115, 0fBDF8CDCC;
	fma.rn.f32 	%f118, %f117, %f115, 0f3E0F2955;
	fma.rn.f32 	%f119, %f118, %f115, 0fBE2AD8B9;
	fma.rn.f32 	%f120, %f119, %f115, 0f3E4CED0B;
	fma.rn.f32 	%f121, %f120, %f115, 0fBE7FFF22;
	fma.rn.f32 	%f122, %f121, %f115, 0f3EAAAA78;
	fma.rn.f32 	%f123, %f122, %f115, 0fBF000000;
	mul.f32 	%f124, %f115, %f123;
	fma.rn.f32 	%f125, %f124, %f115, %f115;
	fma.rn.f32 	%f126, %f114, 0f3F317218, %f125;
	setp.gt.u32 	%p135, %r714, 2139095039;
	fma.rn.f32 	%f127, %f110, 0f7F800000, 0f7F800000;
	selp.f32 	%f128, %f127, %f126, %p135;
	setp.eq.f32 	%p136, %f110, 0f00000000;
	mul.f32 	%f129, %f128, 0fC0000000;
	selp.f32 	%f130, 0f7F800000, %f129, %p136;
	sqrt.rn.f32 	%f131, %f130;
	sin.approx.f32 	%f132, %f108;
	cos.approx.f32 	%f133, %f108;
	mul.f32 	%f134, %f131, %f132;
	mul.f32 	%f135, %f131, %f133;
	ld.local.v2.f32 	{%f136, %f137}, [%rd147];
	fma.rn.f32 	%f138, %f134, 0f3C23D70A, %f136;
	fma.rn.f32 	%f139, %f135, 0f3C23D70A, %f137;
	st.local.v2.f32 	[%rd147], {%f138, %f139};
	add.s32 	%r798, %r798, 2;
	add.s64 	%rd147, %rd147, 8;
	add.s32 	%r797, %r797, 724874;
	setp.eq.s32 	%p137, %r798, 0;
	mov.u32 	%r785, %r142;
	mov.u32 	%r786, %r141;
	@%p137 bra 	$L__BB0_79;
	bra.uni 	$L__BB0_78;
$L__BB0_79:
	cvt.u64.u32 	%rd146, %r698;
	add.s32 	%r787, %r797, -362437;
	mov.u32 	%r786, %r141;
	mov.u32 	%r785, %r142;
$L__BB0_80:
	and.b32  	%r719, %r174, 1;
	setp.eq.b32 	%p138, %r719, 1;
	not.pred 	%p139, %p138;
	@%p139 bra 	$L__BB0_82;
	shr.u32 	%r720, %r786, 2;
	xor.b32  	%r721, %r720, %r786;
	shl.b32 	%r722, %r782, 4;
	shl.b32 	%r723, %r721, 1;
	xor.b32  	%r724, %r722, %r723;
	xor.b32  	%r725, %r724, %r782;
	xor.b32  	%r726, %r725, %r721;
	add.s32 	%r727, %r787, %r726;
	add.s32 	%r728, %r727, 362437;
	shr.u32 	%r729, %r785, 2;
	xor.b32  	%r730, %r729, %r785;
	shl.b32 	%r731, %r726, 4;
	shl.b32 	%r732, %r730, 1;
	xor.b32  	%r733, %r732, %r731;
	xor.b32  	%r734, %r733, %r730;
	xor.b32  	%r735, %r734, %r726;
	add.s32 	%r736, %r787, %r735;
	add.s32 	%r737, %r736, 724874;
	cvt.rn.f32.u32 	%f140, %r728;
	fma.rn.f32 	%f141, %f140, 0f2F800000, 0f2F000000;
	cvt.rn.f32.u32 	%f142, %r737;
	fma.rn.f32 	%f143, %f142, 0f30C90FDB, 0f30490FDB;
	setp.lt.f32 	%p140, %f141, 0f00800000;
	mul.f32 	%f144, %f141, 0f4B000000;
	selp.f32 	%f145, %f144, %f141, %p140;
	selp.f32 	%f146, 0fC1B80000, 0f00000000, %p140;
	mov.b32 	%r738, %f145;
	add.s32 	%r739, %r738, -1059760811;
	and.b32  	%r740, %r739, -8388608;
	sub.s32 	%r741, %r738, %r740;
	mov.b32 	%f147, %r741;
	cvt.rn.f32.s32 	%f148, %r740;
	fma.rn.f32 	%f149, %f148, 0f34000000, %f146;
	add.f32 	%f150, %f147, 0fBF800000;
	fma.rn.f32 	%f151, %f150, 0fBE055027, 0f3E1039F6;
	fma.rn.f32 	%f152, %f151, %f150, 0fBDF8CDCC;
	fma.rn.f32 	%f153, %f152, %f150, 0f3E0F2955;
	fma.rn.f32 	%f154, %f153, %f150, 0fBE2AD8B9;
	fma.rn.f32 	%f155, %f154, %f150, 0f3E4CED0B;
	fma.rn.f32 	%f156, %f155, %f150, 0fBE7FFF22;
	fma.rn.f32 	%f157, %f156, %f150, 0f3EAAAA78;
	fma.rn.f32 	%f158, %f157, %f150, 0fBF000000;
	mul.f32 	%f159, %f150, %f158;
	fma.rn.f32 	%f160, %f159, %f150, %f150;
	fma.rn.f32 	%f161, %f149, 0f3F317218, %f160;
	setp.gt.u32 	%p141, %r738, 2139095039;
	fma.rn.f32 	%f162, %f145, 0f7F800000, 0f7F800000;
	selp.f32 	%f163, %f162, %f161, %p141;
	setp.eq.f32 	%p142, %f145, 0f00000000;
	mul.f32 	%f164, %f163, 0fC0000000;
	selp.f32 	%f165, 0f7F800000, %f164, %p142;
	sqrt.rn.f32 	%f166, %f165;
	sin.approx.f32 	%f167, %f143;
	mul.f32 	%f168, %f166, %f167;
	shl.b64 	%rd122, %rd146, 2;
	add.s64 	%rd123, %rd2, %rd122;
	ld.local.f32 	%f169, [%rd123];
	fma.rn.f32 	%f170, %f168, 0f3C23D70A, %f169;
	st.local.f32 	[%rd123], %f170;
$L__BB0_82:
	setp.lt.u32 	%p143, %r112, 15;
	mov.b32 	%r804, 0;
	@%p143 bra 	$L__BB0_85;
	and.b32  	%r804, %r174, 2147483632;
	neg.s32 	%r808, %r804;
	add.s64 	%rd151, %rd2, 32;
	add.s64 	%rd150, %rd4, 32;
$L__BB0_84:
	.pragma "nounroll";
	ld.local.v4.f32 	{%f171, %f172, %f173, %f174}, [%rd151+-32];
	st.local.v4.f32 	[%rd150+-32], {%f171, %f172, %f173, %f174};
	ld.local.v4.f32 	{%f175, %f176, %f177, %f178}, [%rd151+-16];
	st.local.v4.f32 	[%rd150+-16], {%f175, %f176, %f177, %f178};
	ld.local.v4.f32 	{%f179, %f180, %f181, %f182}, [%rd151];
	st.local.v4.f32 	[%rd150], {%f179, %f180, %f181, %f182};
	ld.local.v4.f32 	{%f183, %f184, %f185, %f186}, [%rd151+16];
	st.local.v4.f32 	[%rd150+16], {%f183, %f184, %f185, %f186};
	add.s32 	%r808, %r808, 16;
	add.s64 	%rd151, %rd151, 64;
	add.s64 	%rd150, %rd150, 64;
	setp.eq.s32 	%p144, %r808, 0;
	@%p144 bra 	$L__BB0_85;
	bra.uni 	$L__BB0_84;
$L__BB0_85:
	setp.eq.s32 	%p145, %r113, 0;
	@%p145 bra 	$L__BB0_94;
	and.b32  	%r149, %r174, 7;
	setp.lt.u32 	%p146, %r113, 8;
	@%p146 bra 	$L__BB0_88;
	mul.wide.u32 	%rd124, %r804, 4;
	add.s64 	%rd125, %rd2, %rd124;
	ld.local.f32 	%f187, [%rd125];
	add.s64 	%rd126, %rd4, %rd124;
	st.local.f32 	[%rd126], %f187;
	ld.local.f32 	%f188, [%rd125+4];
	st.local.f32 	[%rd126+4], %f188;
	ld.local.f32 	%f189, [%rd125+8];
	st.local.f32 	[%rd126+8], %f189;
	ld.local.f32 	%f190, [%rd125+12];
	st.local.f32 	[%rd126+12], %f190;
	ld.local.f32 	%f191, [%rd125+16];
	st.local.f32 	[%rd126+16], %f191;
	ld.local.f32 	%f192, [%rd125+20];
	st.local.f32 	[%rd126+20], %f192;
	ld.local.f32 	%f193, [%rd125+24];
	st.local.f32 	[%rd126+24], %f193;
	ld.local.f32 	%f194, [%rd125+28];
	st.local.f32 	[%rd126+28], %f194;
	add.s32 	%r804, %r804, 8;
$L__BB0_88:
	setp.eq.s32 	%p147, %r149, 0;
	@%p147 bra 	$L__BB0_94;
	and.b32  	%r152, %r174, 3;
	setp.lt.u32 	%p148, %r149, 4;
	@%p148 bra 	$L__BB0_91;
	mul.wide.u32 	%rd127, %r804, 4;
	add.s64 	%rd128, %rd2, %rd127;
	ld.local.f32 	%f195, [%rd128];
	add.s64 	%rd129, %rd4, %rd127;
	st.local.f32 	[%rd129], %f195;
	ld.local.f32 	%f196, [%rd128+4];
	st.local.f32 	[%rd129+4], %f196;
	ld.local.f32 	%f197, [%rd128+8];
	st.local.f32 	[%rd129+8], %f197;
	ld.local.f32 	%f198, [%rd128+12];
	st.local.f32 	[%rd129+12], %f198;
	add.s32 	%r804, %r804, 4;
$L__BB0_91:
	setp.eq.s32 	%p149, %r152, 0;
	@%p149 bra 	$L__BB0_94;
	mul.wide.u32 	%rd130, %r804, 4;
	add.s64 	%rd149, %rd4, %rd130;
	add.s64 	%rd148, %rd2, %rd130;
	neg.s32 	%r807, %r152;
$L__BB0_93:
	.pragma "nounroll";
	ld.local.f32 	%f199, [%rd148];
	st.local.f32 	[%rd149], %f199;
	add.s64 	%rd149, %rd149, 4;
	add.s64 	%rd148, %rd148, 4;
	add.s32 	%r807, %r807, 1;
	setp.ne.s32 	%p150, %r807, 0;
	@%p150 bra 	$L__BB0_93;
$L__BB0_94:
	setp.lt.u32 	%p151, %r112, 15;
	mov.f32 	%f419, 0f00000000;
	mov.b32 	%r810, 0;
	mov.f32 	%f418, %f419;
	@%p151 bra 	$L__BB0_97;
	and.b32  	%r810, %r174, 2147483632;
	neg.s32 	%r809, %r810;
	add.s64 	%rd153, %rd4, 32;
	add.s64 	%rd152, %rd3, 32;
	mov.f32 	%f419, 0f00000000;
$L__BB0_96:
	.pragma "nounroll";
	ld.local.v4.f32 	{%f203, %f204, %f205, %f206}, [%rd153+-32];
	ld.local.v4.f32 	{%f207, %f208, %f209, %f210}, [%rd152+-32];
	sub.f32 	%f211, %f203, %f207;
	abs.f32 	%f212, %f211;
	add.f32 	%f213, %f418, %f212;
	abs.f32 	%f214, %f207;
	add.f32 	%f215, %f419, %f214;
	sub.f32 	%f216, %f204, %f208;
	abs.f32 	%f217, %f216;
	add.f32 	%f218, %f213, %f217;
	abs.f32 	%f219, %f208;
	add.f32 	%f220, %f215, %f219;
	sub.f32 	%f221, %f205, %f209;
	abs.f32 	%f222, %f221;
	add.f32 	%f223, %f218, %f222;
	abs.f32 	%f224, %f209;
	add.f32 	%f225, %f220, %f224;
	sub.f32 	%f226, %f206, %f210;
	abs.f32 	%f227, %f226;
	add.f32 	%f228, %f223, %f227;
	abs.f32 	%f229, %f210;
	add.f32 	%f230, %f225, %f229;
	ld.local.v4.f32 	{%f231, %f232, %f233, %f234}, [%rd153+-16];
	ld.local.v4.f32 	{%f235, %f236, %f237, %f238}, [%rd152+-16];
	sub.f32 	%f239, %f231, %f235;
	abs.f32 	%f240, %f239;
	add.f32 	%f241, %f228, %f240;
	abs.f32 	%f242, %f235;
	add.f32 	%f243, %f230, %f242;
	sub.f32 	%f244, %f232, %f236;
	abs.f32 	%f245, %f244;
	add.f32 	%f246, %f241, %f245;
	abs.f32 	%f247, %f236;
	add.f32 	%f248, %f243, %f247;
	sub.f32 	%f249, %f233, %f237;
	abs.f32 	%f250, %f249;
	add.f32 	%f251, %f246, %f250;
	abs.f32 	%f252, %f237;
	add.f32 	%f253, %f248, %f252;
	sub.f32 	%f254, %f234, %f238;
	abs.f32 	%f255, %f254;
	add.f32 	%f256, %f251, %f255;
	abs.f32 	%f257, %f238;
	add.f32 	%f258, %f253, %f257;
	ld.local.v4.f32 	{%f259, %f260, %f261, %f262}, [%rd153];
	ld.local.v4.f32 	{%f263, %f264, %f265, %f266}, [%rd152];
	sub.f32 	%f267, %f259, %f263;
	abs.f32 	%f268, %f267;
	add.f32 	%f269, %f256, %f268;
	abs.f32 	%f270, %f263;
	add.f32 	%f271, %f258, %f270;
	sub.f32 	%f272, %f260, %f264;
	abs.f32 	%f273, %f272;
	add.f32 	%f274, %f269, %f273;
	abs.f32 	%f275, %f264;
	add.f32 	%f276, %f271, %f275;
	sub.f32 	%f277, %f261, %f265;
	abs.f32 	%f278, %f277;
	add.f32 	%f279, %f274, %f278;
	abs.f32 	%f280, %f265;
	add.f32 	%f281, %f276, %f280;
	sub.f32 	%f282, %f262, %f266;
	abs.f32 	%f283, %f282;
	add.f32 	%f284, %f279, %f283;
	abs.f32 	%f285, %f266;
	add.f32 	%f286, %f281, %f285;
	ld.local.v4.f32 	{%f287, %f288, %f289, %f290}, [%rd153+16];
	ld.local.v4.f32 	{%f291, %f292, %f293, %f294}, [%rd152+16];
	sub.f32 	%f295, %f287, %f291;
	abs.f32 	%f296, %f295;
	add.f32 	%f297, %f284, %f296;
	abs.f32 	%f298, %f291;
	add.f32 	%f299, %f286, %f298;
	sub.f32 	%f300, %f288, %f292;
	abs.f32 	%f301, %f300;
	add.f32 	%f302, %f297, %f301;
	abs.f32 	%f303, %f292;
	add.f32 	%f304, %f299, %f303;
	sub.f32 	%f305, %f289, %f293;
	abs.f32 	%f306, %f305;
	add.f32 	%f307, %f302, %f306;
	abs.f32 	%f308, %f293;
	add.f32 	%f309, %f304, %f308;
	sub.f32 	%f310, %f290, %f294;
	abs.f32 	%f311, %f310;
	add.f32 	%f418, %f307, %f311;
	abs.f32 	%f312, %f294;
	add.f32 	%f419, %f309, %f312;
	add.s32 	%r809, %r809, 16;
	add.s64 	%rd153, %rd153, 64;
	add.s64 	%rd152, %rd152, 64;
	setp.ne.s32 	%p152, %r809, 0;
	@%p152 bra 	$L__BB0_96;
$L__BB0_97:
	setp.eq.s32 	%p153, %r113, 0;
	@%p153 bra 	$L__BB0_106;
	and.b32  	%r165, %r174, 7;
	setp.lt.u32 	%p154, %r113, 8;
	@%p154 bra 	$L__BB0_100;
	mul.wide.u32 	%rd131, %r810, 4;
	add.s64 	%rd132, %rd4, %rd131;
	ld.local.f32 	%f314, [%rd132];
	add.s64 	%rd133, %rd3, %rd131;
	ld.local.f32 	%f315, [%rd133];
	sub.f32 	%f316, %f314, %f315;
	abs.f32 	%f317, %f316;
	add.f32 	%f318, %f418, %f317;
	abs.f32 	%f319, %f315;
	add.f32 	%f320, %f419, %f319;
	ld.local.f32 	%f321, [%rd132+4];
	ld.local.f32 	%f322, [%rd133+4];
	sub.f32 	%f323, %f321, %f322;
	abs.f32 	%f324, %f323;
	add.f32 	%f325, %f318, %f324;
	abs.f32 	%f326, %f322;
	add.f32 	%f327, %f320, %f326;
	ld.local.f32 	%f328, [%rd132+8];
	ld.local.f32 	%f329, [%rd133+8];
	sub.f32 	%f330, %f328, %f329;
	abs.f32 	%f331, %f330;
	add.f32 	%f332, %f325, %f331;
	abs.f32 	%f333, %f329;
	add.f32 	%f334, %f327, %f333;
	ld.local.f32 	%f335, [%rd132+12];
	ld.local.f32 	%f336, [%rd133+12];
	sub.f32 	%f337, %f335, %f336;
	abs.f32 	%f338, %f337;
	add.f32 	%f339, %f332, %f338;
	abs.f32 	%f340, %f336;
	add.f32 	%f341, %f334, %f340;
	ld.local.f32 	%f342, [%rd132+16];
	ld.local.f32 	%f343, [%rd133+16];
	sub.f32 	%f344, %f342, %f343;
	abs.f32 	%f345, %f344;
	add.f32 	%f346, %f339, %f345;
	abs.f32 	%f347, %f343;
	add.f32 	%f348, %f341, %f347;
	ld.local.f32 	%f349, [%rd132+20];
	ld.local.f32 	%f350, [%rd133+20];
	sub.f32 	%f351, %f349, %f350;
	abs.f32 	%f352, %f351;
	add.f32 	%f353, %f346, %f352;
	abs.f32 	%f354, %f350;
	add.f32 	%f355, %f348, %f354;
	ld.local.f32 	%f356, [%rd132+24];
	ld.local.f32 	%f357, [%rd133+24];
	sub.f32 	%f358, %f356, %f357;
	abs.f32 	%f359, %f358;
	add.f32 	%f360, %f353, %f359;
	abs.f32 	%f361, %f357;
	add.f32 	%f362, %f355, %f361;
	ld.local.f32 	%f363, [%rd132+28];
	ld.local.f32 	%f364, [%rd133+28];
	sub.f32 	%f365, %f363, %f364;
	abs.f32 	%f366, %f365;
	add.f32 	%f418, %f360, %f366;
	abs.f32 	%f367, %f364;
	add.f32 	%f419, %f362, %f367;
	add.s32 	%r810, %r810, 8;
$L__BB0_100:
	setp.eq.s32 	%p155, %r165, 0;
	@%p155 bra 	$L__BB0_106;
	and.b32  	%r168, %r174, 3;
	setp.lt.u32 	%p156, %r165, 4;
	@%p156 bra 	$L__BB0_103;
	mul.wide.u32 	%rd134, %r810, 4;
	add.s64 	%rd135, %rd4, %rd134;
	ld.local.f32 	%f369, [%rd135];
	add.s64 	%rd136, %rd3, %rd134;
	ld.local.f32 	%f370, [%rd136];
	sub.f32 	%f371, %f369, %f370;
	abs.f32 	%f372, %f371;
	add.f32 	%f373, %f418, %f372;
	abs.f32 	%f374, %f370;
	add.f32 	%f375, %f419, %f374;
	ld.local.f32 	%f376, [%rd135+4];
	ld.local.f32 	%f377, [%rd136+4];
	sub.f32 	%f378, %f376, %f377;
	abs.f32 	%f379, %f378;
	add.f32 	%f380, %f373, %f379;
	abs.f32 	%f381, %f377;
	add.f32 	%f382, %f375, %f381;
	ld.local.f32 	%f383, [%rd135+8];
	ld.local.f32 	%f384, [%rd136+8];
	sub.f32 	%f385, %f383, %f384;
	abs.f32 	%f386, %f385;
	add.f32 	%f387, %f380, %f386;
	abs.f32 	%f388, %f384;
	add.f32 	%f389, %f382, %f388;
	ld.local.f32 	%f390, [%rd135+12];
	ld.local.f32 	%f391, [%rd136+12];
	sub.f32 	%f392, %f390, %f391;
	abs.f32 	%f393, %f392;
	add.f32 	%f418, %f387, %f393;
	abs.f32 	%f394, %f391;
	add.f32 	%f419, %f389, %f394;
	add.s32 	%r810, %r810, 4;
$L__BB0_103:
	setp.eq.s32 	%p157, %r168, 0;
	@%p157 bra 	$L__BB0_106;
	mul.wide.u32 	%rd137, %r810, 4;
	add.s64 	%rd155, %rd3, %rd137;
	add.s64 	%rd154, %rd4, %rd137;
	neg.s32 	%r813, %r168;
$L__BB0_105:
	.pragma "nounroll";
	ld.local.f32 	%f395, [%rd154];
	ld.local.f32 	%f396, [%rd155];
	sub.f32 	%f397, %f395, %f396;
	abs.f32 	%f398, %f397;
	add.f32 	%f418, %f418, %f398;
	abs.f32 	%f399, %f396;
	add.f32 	%f419, %f419, %f399;
	add.s64 	%rd155, %rd155, 4;
	add.s64 	%rd154, %rd154, 4;
	add.s32 	%r813, %r813, 1;
	setp.ne.s32 	%p158, %r813, 0;
	@%p158 bra 	$L__BB0_105;
$L__BB0_106:
	add.f32 	%f400, %f419, 0f358637BD;
	div.rn.f32 	%f401, %f418, %f400;
	setp.geu.f32 	%p159, %f401, 0f3D4CCCCD;
	@%p159 bra 	$L__BB0_108;
$L__BB0_107:
	cvta.to.global.u64 	%rd138, %rd53;
	mul.wide.u32 	%rd139, %r1, 4;
	add.s64 	%rd140, %rd138, %rd139;
	atom.global.add.u32 	%r744, [%rd140], 1;
$L__BB0_108:
	ret;

}


// ===== COMPILED SASS (sm_100) =====

	.target	sm_100

	.elftype	@"ET_EXEC"


//--------------------- .note.nv.tkinfo           --------------------------
	.section	.note.nv.tkinfo,"",@"SHT_NOTE"
	.sectionflags	@"SHF_NOTE_NV_TKINFO"
	.tkinfo
        /*0018*/ 	.word	0x00000002
        /*0030*/ 	.string	""
        /*0030*/ 	.string	"ptxas"
        /*0030*/ 	.string	"Cuda compilation tools, release 13.0, V13.0.88"
        /*0030*/ 	.string	"Build cuda_13.0.r13.0/compiler.36424714_0"
        /*0030*/ 	.string	"-arch sm_100 -m 64 "



//--------------------- .note.nv.cuinfo           --------------------------
	.section	.note.nv.cuinfo,"",@"SHT_NOTE"
	.sectionflags	@"SHF_NOTE_NV_CUINFO"
        /*0018*/ 	.short	0x0002
        /*001a*/ 	.short	0x0064
        /*001c*/ 	.short	0x0082
	.zero		2


//--------------------- .nv.info                  --------------------------
	.section	.nv.info,"",@"SHT_CUDA_INFO"
	.align	4


	//----- nvinfo : EIATTR_REGCOUNT
	.align		4
        /*0000*/ 	.byte	0x04, 0x2f
        /*0002*/ 	.short	(.L_10 - .L_9)
	.align		4
.L_9:
        /*0004*/ 	.word	index@(_Z26parallel_simulation_kernelPfiiPiiiS0_)
        /*0008*/ 	.word	0x00000020


	//----- nvinfo : EIATTR_FRAME_SIZE
	.align		4
.L_10:
        /*000c*/ 	.byte	0x04, 0x11
        /*000e*/ 	.short	(.L_12 - .L_11)
	.align		4
.L_11:
        /*0010*/ 	.word	index@($__internal_1_$__cuda_sm3x_div_rn_noftz_f32_slowpath)
        /*0014*/ 	.word	0x00001800


	//----- nvinfo : EIATTR_FRAME_SIZE
	.align		4
.L_12:
        /*0018*/ 	.byte	0x04, 0x11
        /*001a*/ 	.short	(.L_14 - .L_13)
	.align		4
.L_13:
        /*001c*/ 	.word	index@($__internal_0_$__cuda_sm20_sqrt_rn_f32_slowpath)
        /*0020*/ 	.word	0x00001800


	//----- nvinfo : EIATTR_FRAME_SIZE
	.align		4
.L_14:
        /*0024*/ 	.byte	0x04, 0x11
        /*0026*/ 	.short	(.L_16 - .L_15)
	.align		4
.L_15:
        /*0028*/ 	.word	index@(_Z26parallel_simulation_kernelPfiiPiiiS0_)
        /*002c*/ 	.word	0x00001800


	//----- nvinfo : EIATTR_MIN_STACK_SIZE
	.align		4
.L_16:
        /*0030*/ 	.byte	0x04, 0x12
        /*0032*/ 	.short	(.L_18 - .L_17)
	.align		4
.L_17:
        /*0034*/ 	.word	index@(_Z26parallel_simulation_kernelPfiiPiiiS0_)
        /*0038*/ 	.word	0x00001800
.L_18:


//--------------------- .nv.compat                --------------------------
	.section	.nv.compat,"",@"SHT_CUDA_COMPAT_INFO"
	.align	4
        /*0000*/ 	.byte	0x02, 0x09, 0x00, 0x00, 0x02, 0x02, 0x01, 0x00, 0x02, 0x05, 0x05, 0x00, 0x03, 0x07, 0x01, 0x01
        /*0010*/ 	.byte	0x02, 0x03, 0x00, 0x00, 0x02, 0x06, 0x01, 0x00, 0x04, 0x0b, 0x08, 0x00, 0x01, 0x00, 0x00, 0x00
        /*0020*/ 	.byte	0x00, 0x00, 0x00, 0x00


//--------------------- .nv.info._Z26parallel_simulation_kernelPfiiPiiiS0_ --------------------------
	.section	.nv.info._Z26parallel_simulation_kernelPfiiPiiiS0_,"",@"SHT_CUDA_INFO"
	.sectionflags	@""
	.align	4


	//----- nvinfo : EIATTR_CUDA_API_VERSION
	.align		4
        /*0000*/ 	.byte	0x04, 0x37
        /*0002*/ 	.short	(.L_20 - .L_19)
.L_19:
        /*0004*/ 	.word	0x00000082


	//----- nvinfo : EIATTR_KPARAM_INFO
	.align		4
.L_20:
        /*0008*/ 	.byte	0x04, 0x17
        /*000a*/ 	.short	(.L_22 - .L_21)
.L_21:
        /*000c*/ 	.word	0x00000000
        /*0010*/ 	.short	0x0006
        /*0012*/ 	.short	0x0020
        /*0014*/ 	.byte	0x00, 0xf5, 0x21, 0x00


	//----- nvinfo : EIATTR_KPARAM_INFO
	.align		4
.L_22:
        /*0018*/ 	.byte	0x04, 0x17
        /*001a*/ 	.short	(.L_24 - .L_23)
.L_23:
        /*001c*/ 	.word	0x00000000
        /*0020*/ 	.short	0x0005
        /*0022*/ 	.short	0x001c
        /*0024*/ 	.byte	0x00, 0xf0, 0x11, 0x00


	//----- nvinfo : EIATTR_KPARAM_INFO
	.align		4
.L_24:
        /*0028*/ 	.byte	0x04, 0x17
        /*002a*/ 	.short	(.L_26 - .L_25)
.L_25:
        /*002c*/ 	.word	0x00000000
        /*0030*/ 	.short	0x0004
        /*0032*/ 	.short	0x0018
        /*0034*/ 	.byte	0x00, 0xf0, 0x11, 0x00


	//----- nvinfo : EIATTR_KPARAM_INFO
	.align		4
.L_26:
        /*0038*/ 	.byte	0x04, 0x17
        /*003a*/ 	.short	(.L_28 - .L_27)
.L_27:
        /*003c*/ 	.word	0x00000000
        /*0040*/ 	.short	0x0003
        /*0042*/ 	.short	0x0010
        /*0044*/ 	.byte	0x00, 0xf5, 0x21, 0x00


	//----- nvinfo : EIATTR_KPARAM_INFO
	.align		4
.L_28:
        /*0048*/ 	.byte	0x04, 0x17
        /*004a*/ 	.short	(.L_30 - .L_29)
.L_29:
        /*004c*/ 	.word	0x00000000
        /*0050*/ 	.short	0x0002
        /*0052*/ 	.short	0x000c
        /*0054*/ 	.byte	0x00, 0xf0, 0x11, 0x00


	//----- nvinfo : EIATTR_KPARAM_INFO
	.align		4
.L_30:
        /*0058*/ 	.byte	0x04, 0x17
        /*005a*/ 	.short	(.L_32 - .L_31)
.L_31:
        /*005c*/ 	.word	0x00000000
        /*0060*/ 	.short	0x0001
        /*0062*/ 	.short	0x0008
        /*0064*/ 	.byte	0x00, 0xf0, 0x11, 0x00


	//----- nvinfo : EIATTR_KPARAM_INFO
	.align		4
.L_32:
        /*0068*/ 	.byte	0x04, 0x17
        /*006a*/ 	.short	(.L_34 - .L_33)
.L_33:
        /*006c*/ 	.word	0x00000000
        /*0070*/ 	.short	0x0000
        /*0072*/ 	.short	0x0000
        /*0074*/ 	.byte	0x00, 0xf5, 0x21, 0x00


	//----- nvinfo : EIATTR_SPARSE_MMA_MASK
	.align		4
.L_34:
        /*0078*/ 	.byte	0x03, 0x50
        /*007a*/ 	.short	0x0000


	//----- nvinfo : EIATTR_MAXREG_COUNT
	.align		4
        /*007c*/ 	.byte	0x03, 0x1b
        /*007e*/ 	.short	0x00ff


	//----- nvinfo : EIATTR_MERCURY_ISA_VERSION
	.align		4
        /*0080*/ 	.byte	0x03, 0x5f
        /*0082*/ 	.short	0x0101


	//----- nvinfo : EIATTR_INT_WARP_WIDE_INSTR_OFFSETS
	.align		4
        /*0084*/ 	.byte	0x04, 0x31
        /*0086*/ 	.short	(.L_36 - .L_35)


	//   ....[0]....
.L_35:
        /*0088*/ 	.word	0x00004d80


	//----- nvinfo : EIATTR_VRC_CTA_INIT_COUNT
	.align		4
.L_36:
        /*008c*/ 	.byte	0x02, 0x4a
	.zero		1
	.zero		1


	//----- nvinfo : EIATTR_EXIT_INSTR_OFFSETS
	.align		4
        /*0090*/ 	.byte	0x04, 0x1c
        /*0092*/ 	.short	(.L_38 - .L_37)


	//   ....[0]....
.L_37:
        /*0094*/ 	.word	0x000000c0


	//   ....[1]....
        /*0098*/ 	.word	0x00000190


	//   ....[2]....
        /*009c*/ 	.word	0x000001f0


	//   ....[3]....
        /*00a0*/ 	.word	0x00004d50


	//   ....[4]....
        /*00a4*/ 	.word	0x00004de0


	//----- nvinfo : EIATTR_CRS_STACK_SIZE
	.align		4
.L_38:
        /*00a8*/ 	.byte	0x04, 0x1e
        /*00aa*/ 	.short	(.L_40 - .L_39)
.L_39:
        /*00ac*/ 	.word	0x00000000


	//----- nvinfo : EIATTR_CBANK_PARAM_SIZE
	.align		4
.L_40:
        /*00b0*/ 	.byte	0x03, 0x19
        /*00b2*/ 	.short	0x0028


	//----- nvinfo : EIATTR_PARAM_CBANK
	.align		4
        /*00b4*/ 	.byte	0x04, 0x0a
        /*00b6*/ 	.short	(.L_42 - .L_41)
	.align		4
.L_41:
        /*00b8*/ 	.word	index@(.nv.constant0._Z26parallel_simulation_kernelPfiiPiiiS0_)
        /*00bc*/ 	.short	0x0380
        /*00be*/ 	.short	0x0028


	//----- nvinfo : EIATTR_SW_WAR
	.align		4
.L_42:
        /*00c0*/ 	.byte	0x04, 0x36
        /*00c2*/ 	.short	(.L_44 - .L_43)
.L_43:
        /*00c4*/ 	.word	0x00000008
.L_44:


//--------------------- .nv.callgraph             --------------------------
	.section	.nv.callgraph,"",@"SHT_CUDA_CALLGRAPH"
	.align	4
	.sectionentsize	8
	.align		4
        /*0000*/ 	.word	0x00000000
	.align		4
        /*0004*/ 	.word	0xffffffff
	.align		4
        /*0008*/ 	.word	0x00000000
	.align		4
        /*000c*/ 	.word	0xfffffffe
	.align		4
        /*0010*/ 	.word	0x00000000
	.align		4
        /*0014*/ 	.word	0xfffffffd
	.align		4
        /*0018*/ 	.word	0x00000000
	.align		4
        /*001c*/ 	.word	0xfffffffc


//--------------------- .nv.constant4             --------------------------
	.section	.nv.constant4,"a",@progbits
	.align	8
	.align		8
.nv.constant4:
        /*0000*/ 	.dword	precalc_xorwow_matrix
	.align		8
        /*0008*/ 	.dword	precalc_xorwow_offset_matrix
	.align		8
        /*0010*/ 	.dword	mrg32k3aM1
	.align		8
        /*0018*/ 	.dword	mrg32k3aM2
	.align		8
        /*0020*/ 	.dword	mrg32k3aM1SubSeq
	.align		8
        /*0028*/ 	.dword	mrg32k3aM2SubSeq
	.align		8
        /*0030*/ 	.dword	mrg32k3aM1Seq
	.align		8
        /*0038*/ 	.dword	mrg32k3aM2Seq


//--------------------- .nv.constant3             --------------------------
	.section	.nv.constant3,"a",@progbits
	.align	8
.nv.constant3:
	.type		__cr_lgamma_table,@object
	.size		__cr_lgamma_table,(.L_8 - __cr_lgamma_table)
__cr_lgamma_table:
        /*0000*/ 	.byte	0x00, 0x00, 0x00, 0x00, 0x00, 0x00, 0x00, 0x00, 0x00, 0x00, 0x00, 0x00, 0x00, 0x00, 0x00, 0x00
        /*0010*/ 	.byte	0xef, 0x39, 0xfa, 0xfe, 0x42, 0x2e, 0xe6, 0x3f, 0x02, 0x20, 0x2a, 0xfa, 0x0b, 0xab, 0xfc, 0x3f
        /*0020*/ 	.byte	0xf9, 0x2c, 0x92, 0x7c, 0xa7, 0x6c, 0x09, 0x40, 0xc9, 0x79, 0x44, 0x3c, 0x64, 0x26, 0x13, 0x40
        /*0030*/ 	.byte	0xca, 0x01, 0xcf, 0x3a, 0x27, 0x51, 0x1a, 0x40, 0x30, 0xcc, 0x2d, 0xf3, 0xe1, 0x0c, 0x21, 0x40
        /*0040*/ 	.byte	0x0d, 0xb7, 0xfc, 0x82, 0x8e, 0x35, 0x25, 0x40
.L_8:


//--------------------- .text._Z26parallel_simulation_kernelPfiiPiiiS0_ --------------------------
	.section	.text._Z26parallel_simulation_kernelPfiiPiiiS0_,"ax",@progbits
	.align	128
        .global         _Z26parallel_simulation_kernelPfiiPiiiS0_
        .type           _Z26parallel_simulation_kernelPfiiPiiiS0_,@function
        .size           _Z26parallel_simulation_kernelPfiiPiiiS0_,(.L_x_61 - _Z26parallel_simulation_kernelPfiiPiiiS0_)
        .other          _Z26parallel_simulation_kernelPfiiPiiiS0_,@"STO_CUDA_ENTRY STV_DEFAULT"
_Z26parallel_simulation_kernelPfiiPiiiS0_:
.text._Z26parallel_simulation_kernelPfiiPiiiS0_:
[----:B------:R-:W0:Y:S01]  /*0000*/  LDC R1, c[0x0][0x37c] ;  /* 0x0000df00ff017b82 */ /* 0x000e220000000800 */
[----:B------:R-:W1:Y:S07]  /*0010*/  S2R R5, SR_TID.X ;  /* 0x0000000000057919 */ /* 0x000e6e0000002100 */
[----:B------:R-:W1:Y:S01]  /*0020*/  S2UR UR4, SR_CTAID.X ;  /* 0x00000000000479c3 */ /* 0x000e620000002500 */
[----:B------:R-:W2:Y:S01]  /*0030*/  LDCU.64 UR6, c[0x0][0x398] ;  /* 0x00007300ff0677ac */ /* 0x000ea20008000a00 */
[----:B0-----:R-:W-:Y:S01]  /*0040*/  VIADD R1, R1, 0xffffe800 ;  /* 0xffffe80001017836 */ /* 0x001fe20000000000 */
[----:B------:R-:W0:Y:S04]  /*0050*/  S2R R3, SR_CTAID.Y ;  /* 0x0000000000037919 */ /* 0x000e280000002600 */
[C---:B------:R-:W-:Y:S01]  /*0060*/  R2UR UR9, R1.reuse ;  /* 0x00000000010972ca */ /* 0x040fe200000e0000 */
[----:B------:R-:W1:Y:S01]  /*0070*/  LDC R4, c[0x0][0x360] ;  /* 0x0000d800ff047b82 */ /* 0x000e620000000800 */
[----:B------:R-:W-:Y:S01]  /*0080*/  R2UR UR16, R1 ;  /* 0x00000000011072ca */ /* 0x000fe200000e0000 */
[----:B-1----:R-:W-:-:S05]  /*0090*/  IMAD R4, R4, UR4, R5 ;  /* 0x0000000404047c24 */ /* 0x002fca000f8e0205 */
[----:B--2---:R-:W-:-:S04]  /*00a0*/  ISETP.GE.AND P0, PT, R4, UR7, PT ;  /* 0x0000000704007c0c */ /* 0x004fc8000bf06270 */
[----:B0-----:R-:W-:-:S13]  /*00b0*/  ISETP.GE.OR P0, PT, R3, UR6, P0 ;  /* 0x0000000603007c0c */ /* 0x001fda0008706670 */
[----:B------:R-:W-:Y:S05]  /*00c0*/  @P0 EXIT ;  /* 0x000000000000094d */ /* 0x000fea0003800000 */
[----:B------:R-:W0:Y:S08]  /*00d0*/  LDC.64 R6, c[0x0][0x390] ;  /* 0x0000e400ff067b82 */ /* 0x000e300000000a00 */
[----:B------:R-:W1:Y:S08]  /*00e0*/  LDC.64 R8, c[0x0][0x380] ;  /* 0x0000e000ff087b82 */ /* 0x000e700000000a00 */
[----:B------:R-:W2:Y:S08]  /*00f0*/  LDC.64 R10, c[0x0][0x388] ;  /* 0x0000e200ff0a7b82 */ /* 0x000eb00000000a00 */
[----:B------:R-:W3:Y:S01]  /*0100*/  LDC.64 R12, c[0x0][0x3a0] ;  /* 0x0000e800ff0c7b82 */ /* 0x000ee20000000a00 */
[----:B0-----:R-:W-:-:S04]  /*0110*/  ISETP.NE.U32.AND P0, PT, R6, RZ, PT ;  /* 0x000000ff0600720c */ /* 0x001fc80003f05070 */
[----:B------:R-:W-:Y:S02]  /*0120*/  ISETP.NE.AND.EX P0, PT, R7, RZ, PT, P0 ;  /* 0x000000ff0700720c */ /* 0x000fe40003f05300 */
[----:B-1----:R-:W-:-:S04]  /*0130*/  ISETP.EQ.U32.AND P1, PT, R8, RZ, PT ;  /* 0x000000ff0800720c */ /* 0x002fc80003f22070 */
[----:B------:R-:W-:Y:S01]  /*0140*/  ISETP.EQ.OR.EX P0, PT, R9, RZ, !P0, P1 ;  /* 0x000000ff0900720c */ /* 0x000fe20004702710 */
[----:B--2---:R-:W-:-:S05]  /*0150*/  IMAD R7, R11, R10, RZ ;  /* 0x0000000a0b077224 */ /* 0x004fca00078e02ff */
[----:B------:R-:W-:Y:S02]  /*0160*/  ISETP.LT.OR P0, PT, R7, 0x1, P0 ;  /* 0x000000010700780c */ /* 0x000fe40000701670 */
[----:B---3--:R-:W-:-:S04]  /*0170*/  ISETP.EQ.U32.AND P1, PT, R12, RZ, PT ;  /* 0x000000ff0c00720c */ /* 0x008fc80003f22070 */
[----:B------:R-:W-:-:S13]  /*0180*/  ISETP.EQ.OR.EX P0, PT, R13, RZ, P0, P1 ;  /* 0x000000ff0d00720c */ /* 0x000fda0000702710 */
[----:B------:R-:W-:Y:S05]  /*0190*/  @P0 EXIT ;  /* 0x000000000000094d */ /* 0x000fea0003800000 */
[----:B------:R-:W0:Y:S01]  /*01a0*/  LDC.64 R12, c[0x0][0x390] ;  /* 0x0000e400ff0c7b82 */ /* 0x000e220000000a00 */
[----:B------:R-:W1:Y:S01]  /*01b0*/  LDCU.64 UR12, c[0x0][0x358] ;  /* 0x00006b00ff0c77ac */ /* 0x000e620008000a00 */
[----:B0-----:R-:W-:-:S05]  /*01c0*/  IMAD.WIDE.U32 R12, R3, 0x4, R12 ;  /* 0x00000004030c7825 */ /* 0x001fca00078e000c */
[----:B-1----:R-:W2:Y:S02]  /*01d0*/  LDG.E R0, desc[UR12][R12.64] ;  /* 0x0000000c0c007981 */ /* 0x002ea4000c1e1900 */
[----:B--2---:R-:W-:-:S13]  /*01e0*/  ISETP.GE.AND P0, PT, R0, 0x1, PT ;  /* 0x000000010000780c */ /* 0x004fda0003f06270 */
[----:B------:R-:W-:Y:S05]  /*01f0*/  @!P0 EXIT ;  /* 0x000000000000894d */ /* 0x000fea0003800000 */
[----:B------:R-:W-:Y:S02]  /*0200*/  CS2R R8, SR_CLOCKLO ;  /* 0x0000000000087805 */ /* 0x000fe40000015000 */
[--C-:B------:R-:W-:Y:S01]  /*0210*/  SHF.R.S32.HI R5, RZ, 0x1f, R4.reuse ;  /* 0x0000001fff057819 */ /* 0x100fe20000011404 */
[----:B------:R-:W-:Y:S02]  /*0220*/  UIADD3 UR14, UPT, UPT, UR9, 0x1000, URZ ;  /* 0x00001000090e7890 */ /* 0x000fe4000fffe0ff */
[----:B------:R-:W-:Y:S01]  /*0230*/  UIADD3 UR9, UPT, UPT, UR9, 0x800, URZ ;  /* 0x0000080009097890 */ /* 0x000fe2000fffe0ff */
[----:B------:R-:W-:-:S03]  /*0240*/  IMAD.WIDE.U32 R4, R3, 0xf4240, R4 ;  /* 0x000f424003047825 */ /* 0x000fc600078e0004 */
[----:B------:R-:W-:-:S04]  /*0250*/  IADD3 R0, P0, PT, R4, R8, RZ ;  /* 0x0000000804007210 */ /* 0x000fc80007f1e0ff */
[----:B------:R-:W-:Y:S01]  /*0260*/  LOP3.LUT R0, R0, 0xaad26b49, RZ, 0x3c, !PT ;  /* 0xaad26b4900007812 */ /* 0x000fe200078e3cff */
[----:B------:R-:W-:Y:S01]  /*0270*/  IMAD.X R2, R5, 0x1, R9, P0 ;  /* 0x0000000105027824 */ /* 0x000fe200000e0609 */
[----:B------:R-:W-:-:S03]  /*0280*/  ISETP.GE.AND P0, PT, R10, 0x1, PT ;  /* 0x000000010a00780c */ /* 0x000fc60003f06270 */
[----:B------:R-:W-:Y:S01]  /*0290*/  IMAD R8, R0, 0x4182bed5, RZ ;  /* 0x4182bed500087824 */ /* 0x000fe200078e02ff */
[----:B------:R-:W-:-:S03]  /*02a0*/  LOP3.LUT R2, R2, 0xf7dcefdd, RZ, 0x3c, !PT ;  /* 0xf7dcefdd02027812 */ /* 0x000fc600078e3cff */
[----:B------:R-:W-:Y:S02]  /*02b0*/  VIADD R0, R8, 0x75bcd15 ;  /* 0x075bcd1508007836 */ /* 0x000fe40000000000 */
[----:B------:R-:W-:Y:S01]  /*02c0*/  IMAD R9, R2, -0x658354e5, RZ ;  /* 0x9a7cab1b02097824 */ /* 0x000fe200078e02ff */
[C---:B------:R-:W-:Y:S01]  /*02d0*/  LOP3.LUT R2, R8.reuse, 0x159a55e5, RZ, 0x3c, !PT ;  /* 0x159a55e508027812 */ /* 0x040fe200078e3cff */
[C---:B------:R-:W-:Y:S02]  /*02e0*/  VIADD R4, R8.reuse, 0x583f19 ;  /* 0x00583f1908047836 */ /* 0x040fe40000000000 */
[C---:B------:R-:W-:Y:S01]  /*02f0*/  VIADD R5, R9.reuse, 0x1f123bb5 ;  /* 0x1f123bb509057836 */ /* 0x040fe20000000000 */
[----:B------:R-:W-:Y:S02]  /*0300*/  IADD3 R8, PT, PT, R8, 0x64f0c9, R9 ;  /* 0x0064f0c908087810 */ /* 0x000fe40007ffe009 */
[----:B------:R-:W-:Y:S01]  /*0310*/  LOP3.LUT R6, R9, 0x5491333, RZ, 0x3c, !PT ;  /* 0x0549133309067812 */ /* 0x000fe200078e3cff */
[----:B------:R-:W-:Y:S06]  /*0320*/  @!P0 BRA `(.L_x_0) ;  /* 0x0000000000d88947 */ /* 0x000fec0003800000 */
[C---:B------:R-:W-:Y:S01]  /*0330*/  VIADD R9, R10.reuse, 0xffffffff ;  /* 0xffffffff0a097836 */ /* 0x040fe20000000000 */
[----:B------:R-:W-:-:S04]  /*0340*/  LOP3.LUT R15, R10, 0x7, RZ, 0xc0, !PT ;  /* 0x000000070a0f7812 */ /* 0x000fc800078ec0ff */
[----:B------:R-:W-:Y:S01]  /*0350*/  ISETP.GE.U32.AND P1, PT, R9, 0x7, PT ;  /* 0x000000070900780c */ /* 0x000fe20003f26070 */
[----:B------:R-:W-:Y:S01]  /*0360*/  IMAD.MOV.U32 R9, RZ, RZ, RZ ;  /* 0x000000ffff097224 */ /* 0x000fe200078e00ff */
[----:B------:R-:W-:-:S11]  /*0370*/  ISETP.NE.AND P2, PT, R15, RZ, PT ;  /* 0x000000ff0f00720c */ /* 0x000fd60003f45270 */
[----:B------:R-:W-:Y:S05]  /*0380*/  @!P1 BRA `(.L_x_1) ;  /* 0x0000000000309947 */ /* 0x000fea0003800000 */
[----:B------:R-:W-:Y:S01]  /*0390*/  LOP3.LUT R9, R10, 0x7ffffff8, RZ, 0xc0, !PT ;  /* 0x7ffffff80a097812 */ /* 0x000fe200078ec0ff */
[----:B------:R-:W-:-:S07]  /*03a0*/  IMAD.MOV.U32 R14, RZ, RZ, RZ ;  /* 0x000000ffff0e7224 */ /* 0x000fce00078e00ff */
.L_x_2:
[C---:B0-----:R-:W-:Y:S01]  /*03b0*/  LEA R11, R14.reuse, UR16, 0x2 ;  /* 0x000000100e0b7c11 */ /* 0x041fe2000f8e10ff */
[----:B------:R-:W-:-:S04]  /*03c0*/  VIADD R14, R14, 0x8 ;  /* 0x000000080e0e7836 */ /* 0x000fc80000000000 */
[----:B------:R0:W-:Y:S01]  /*03d0*/  STL.128 [R11], RZ ;  /* 0x000000ff0b007387 */ /* 0x0001e20000100c00 */
[----:B------:R-:W-:-:S03]  /*03e0*/  ISETP.NE.AND P1, PT, R14, R9, PT ;  /* 0x000000090e00720c */ /* 0x000fc60003f25270 */
[----:B------:R0:W-:Y:S04]  /*03f0*/  STL.128 [R11+0x800], RZ ;  /* 0x000800ff0b007387 */ /* 0x0001e80000100c00 */
[----:B------:R0:W-:Y:S04]  /*0400*/  STL.128 [R11+0x1000], RZ ;  /* 0x001000ff0b007387 */ /* 0x0001e80000100c00 */
[----:B------:R0:W-:Y:S04]  /*0410*/  STL.128 [R11+0x10], RZ ;  /* 0x000010ff0b007387 */ /* 0x0001e80000100c00 */
[----:B------:R0:W-:Y:S04]  /*0420*/  STL.128 [R11+0x810], RZ ;  /* 0x000810ff0b007387 */ /* 0x0001e80000100c00 */
[----:B------:R0:W-:Y:S01]  /*0430*/  STL.128 [R11+0x1010], RZ ;  /* 0x001010ff0b007387 */ /* 0x0001e20000100c00 */
[----:B------:R-:W-:Y:S05]  /*0440*/  @P1 BRA `(.L_x_2) ;  /* 0xfffffffc00d81947 */ /* 0x000fea000383ffff */
.L_x_1:
[----:B------:R-:W-:Y:S05]  /*0450*/  @!P2 BRA `(.L_x_0) ;  /* 0x00000000008ca947 */ /* 0x000fea0003800000 */
[----:B------:R-:W-:Y:S02]  /*0460*/  ISETP.GE.U32.AND P1, PT, R15, 0x4, PT ;  /* 0x000000040f00780c */ /* 0x000fe40003f26070 */
[----:B------:R-:W-:-:S04]  /*0470*/  LOP3.LUT R14, R10, 0x3, RZ, 0xc0, !PT ;  /* 0x000000030a0e7812 */ /* 0x000fc800078ec0ff */
[----:B------:R-:W-:-:S07]  /*0480*/  ISETP.NE.AND P2, PT, R14, RZ, PT ;  /* 0x000000ff0e00720c */ /* 0x000fce0003f45270 */
[----:B------:R-:W-:Y:S06]  /*0490*/  @!P1 BRA `(.L_x_3) ;  /* 0x0000000000389947 */ /* 0x000fec0003800000 */
[C---:B0-----:R-:W-:Y:S01]  /*04a0*/  LEA R11, R9.reuse, UR16, 0x2 ;  /* 0x00000010090b7c11 */ /* 0x041fe2000f8e10ff */
[----:B------:R-:W-:-:S04]  /*04b0*/  VIADD R9, R9, 0x4 ;  /* 0x0000000409097836 */ /* 0x000fc80000000000 */
[----:B------:R1:W-:Y:S04]  /*04c0*/  STL [R11], RZ ;  /* 0x000000ff0b007387 */ /* 0x0003e80000100800 */
[----:B------:R1:W-:Y:S04]  /*04d0*/  STL [R11+0x800], RZ ;  /* 0x000800ff0b007387 */ /* 0x0003e80000100800 */
        /* <DEDUP_REMOVED lines=9> */
[----:B------:R1:W-:Y:S02]  /*0570*/  STL [R11+0x100c], RZ ;  /* 0x00100cff0b007387 */ /* 0x0003e40000100800 */
.L_x_3:
[----:B------:R-:W-:Y:S05]  /*0580*/  @!P2 BRA `(.L_x_0) ;  /* 0x000000000040a947 */ /* 0x000fea0003800000 */
[----:B------:R-:W-:Y:S02]  /*0590*/  ISETP.NE.AND P1, PT, R14, 0x1, PT ;  /* 0x000000010e00780c */ /* 0x000fe40003f25270 */
[----:B------:R-:W-:-:S04]  /*05a0*/  LOP3.LUT R10, R10, 0x1, RZ, 0xc0, !PT ;  /* 0x000000010a0a7812 */ /* 0x000fc800078ec0ff */
[----:B------:R-:W-:-:S07]  /*05b0*/  ISETP.NE.U32.AND P2, PT, R10, 0x1, PT ;  /* 0x000000010a00780c */ /* 0x000fce0003f45070 */
[----:B------:R-:W-:Y:S06]  /*05c0*/  @!P1 BRA `(.L_x_4) ;  /* 0x0000000000209947 */ /* 0x000fec0003800000 */
[C---:B------:R-:W-:Y:S01]  /*05d0*/  LEA R10, R9.reuse, UR16, 0x2 ;  /* 0x00000010090a7c11 */ /* 0x040fe2000f8e10ff */
[----:B------:R-:W-:-:S04]  /*05e0*/  VIADD R9, R9, 0x2 ;  /* 0x0000000209097836 */ /* 0x000fc80000000000 */
[----:B------:R2:W-:Y:S04]  /*05f0*/  STL [R10], RZ ;  /* 0x000000ff0a007387 */ /* 0x0005e80000100800 */
[----:B------:R2:W-:Y:S04]  /*0600*/  STL [R10+0x800], RZ ;  /* 0x000800ff0a007387 */ /* 0x0005e80000100800 */
[----:B------:R2:W-:Y:S04]  /*0610*/  STL [R10+0x1000], RZ ;  /* 0x001000ff0a007387 */ /* 0x0005e80000100800 */
[----:B------:R2:W-:Y:S04]  /*0620*/  STL [R10+0x4], RZ ;  /* 0x000004ff0a007387 */ /* 0x0005e80000100800 */
[----:B------:R2:W-:Y:S04]  /*0630*/  STL [R10+0x804], RZ ;  /* 0x000804ff0a007387 */ /* 0x0005e80000100800 */
[----:B------:R2:W-:Y:S02]  /*0640*/  STL [R10+0x1004], RZ ;  /* 0x001004ff0a007387 */ /* 0x0005e40000100800 */
.L_x_4:
[----:B------:R-:W-:-:S05]  /*0650*/  @!P2 LEA R9, R9, UR16, 0x2 ;  /* 0x000000100909ac11 */ /* 0x000fca000f8e10ff */
[----:B------:R3:W-:Y:S04]  /*0660*/  @!P2 STL [R9], RZ ;  /* 0x000000ff0900a387 */ /* 0x0007e80000100800 */
[----:B------:R3:W-:Y:S04]  /*0670*/  @!P2 STL [R9+0x800], RZ ;  /* 0x000800ff0900a387 */ /* 0x0007e80000100800 */
[----:B------:R3:W-:Y:S02]  /*0680*/  @!P2 STL [R9+0x1000], RZ ;  /* 0x001000ff0900a387 */ /* 0x0007e40000100800 */
.L_x_0:
[----:B---3--:R-:W3:Y:S02]  /*0690*/  LDG.E R9, desc[UR12][R12.64] ;  /* 0x0000000c0c097981 */ /* 0x008ee4000c1e1900 */
[----:B---3--:R-:W-:-:S13]  /*06a0*/  ISETP.GE.AND P1, PT, R9, 0x1, PT ;  /* 0x000000010900780c */ /* 0x008fda0003f26270 */
[----:B------:R-:W-:Y:S05]  /*06b0*/  @!P1 BRA `(.L_x_5) ;  /* 0x0000002800489947 */ /* 0x000fea0003800000 */
[----:B------:R-:W-:Y:S05]  /*06c0*/  @!P0 BRA `(.L_x_6) ;  /* 0x0000001000308947 */ /* 0x000fea0003800000 */
[----:B--2---:R-:W-:Y:S01]  /*06d0*/  VIADD R10, R1, 0x10 ;  /* 0x00000010010a7836 */ /* 0x004fe20000000000 */
[----:B------:R-:W-:-:S06]  /*06e0*/  UMOV UR4, URZ ;  /* 0x000000ff00047c82 */ /* 0x000fcc0008000000 */
.L_x_14:
[----:B------:R-:W-:Y:S01]  /*06f0*/  UMOV UR7, 0x1 ;  /* 0x0000000100077882 */ /* 0x000fe20000000000 */
[----:B012---:R-:W-:-:S05]  /*0700*/  UMOV UR5, URZ ;  /* 0x000000ff00057c82 */ /* 0x007fca0008000000 */
.L_x_13:
[----:B012---:R-:W-:Y:S01]  /*0710*/  SHF.R.U32.HI R11, RZ, 0x2, R0 ;  /* 0x00000002ff0b7819 */ /* 0x007fe20000011600 */
[----:B------:R-:W-:Y:S01]  /*0720*/  IMAD.SHL.U32 R13, R4, 0x10, RZ ;  /* 0x00000010040d7824 */ /* 0x000fe200078e00ff */
[----:B------:R-:W0:Y:S01]  /*0730*/  LDCU UR6, c[0x0][0x388] ;  /* 0x00007100ff0677ac */ /* 0x000e220008000800 */
[----:B------:R-:W-:Y:S01]  /*0740*/  VIADD R8, R8, 0x587c5 ;  /* 0x000587c508087836 */ /* 0x000fe20000000000 */
[----:B------:R-:W-:Y:S01]  /*0750*/  LOP3.LUT R11, R11, R0, RZ, 0x3c, !PT ;  /* 0x000000000b0b7212 */ /* 0x000fe200078e3cff */
[----:B------:R-:W-:Y:S02]  /*0760*/  ULEA UR15, UR7, 0xffffffc0, 0x6 ;  /* 0xffffffc0070f7891 */ /* 0x000fe4000f8e30ff */
[----:B------:R-:W-:Y:S02]  /*0770*/  UIADD3 UR5, UPT, UPT, UR5, 0x1, URZ ;  /* 0x0000000105057890 */ /* 0x000fe4000fffe0ff */
[----:B------:R-:W-:Y:S02]  /*0780*/  IMAD.SHL.U32 R0, R11, 0x2, RZ ;  /* 0x000000020b007824 */ /* 0x000fe400078e00ff */
[----:B------:R-:W-:-:S03]  /*0790*/  UISETP.NE.AND UP0, UPT, UR5, 0x40, UPT ;  /* 0x000000400500788c */ /* 0x000fc6000bf05270 */
[----:B------:R-:W-:-:S04]  /*07a0*/  LOP3.LUT R0, R4, R13, R0, 0x96, !PT ;  /* 0x0000000d04007212 */ /* 0x000fc800078e9600 */
[----:B------:R-:W-:Y:S01]  /*07b0*/  LOP3.LUT R13, R0, R11, RZ, 0x3c, !PT ;  /* 0x0000000b000d7212 */ /* 0x000fe200078e3cff */
[----:B------:R-:W-:Y:S01]  /*07c0*/  HFMA2 R11, -RZ, RZ, 0.1171875, 0 ;  /* 0x2f800000ff0b7431 */ /* 0x000fe200000001ff */
[----:B0-----:R-:W-:-:S03]  /*07d0*/  UIADD3 UR6, UPT, UPT, UR6, -0x1, URZ ;  /* 0xffffffff06067890 */ /* 0x001fc6000fffe0ff */
[----:B------:R-:W-:Y:S01]  /*07e0*/  IMAD.IADD R0, R13, 0x1, R8 ;  /* 0x000000010d007824 */ /* 0x000fe200078e0208 */
[----:B------:R-:W-:-:S03]  /*07f0*/  UISETP.GE.U32.AND UP1, UPT, UR6, 0x7, UPT ;  /* 0x000000070600788c */ /* 0x000fc6000bf26070 */
[----:B------:R-:W-:Y:S01]  /*0800*/  UMOV UR6, URZ ;  /* 0x000000ff00067c82 */ /* 0x000fe20008000000 */
[----:B------:R-:W-:-:S05]  /*0810*/  I2FP.F32.U32 R0, R0 ;  /* 0x0000000000007245 */ /* 0x000fca0000201000 */
[----:B------:R-:W-:-:S04]  /*0820*/  FFMA R0, R0, R11, 1.1641532182693481445e-10 ;  /* 0x2f00000000007423 */ /* 0x000fc8000000000b */
[----:B------:R-:W-:-:S06]  /*0830*/  FMUL R0, R0, 64 ;  /* 0x4280000000007820 */ /* 0x000fcc0000400000 */
[----:B------:R-:W0:Y:S02]  /*0840*/  F2I.TRUNC.NTZ R0, R0 ;  /* 0x0000000000007305 */ /* 0x000e24000020f100 */
[----:B0-----:R-:W-:-:S04]  /*0850*/  SHF.R.S32.HI R11, RZ, 0x1f, R0 ;  /* 0x0000001fff0b7819 */ /* 0x001fc80000011400 */
[----:B------:R-:W-:-:S04]  /*0860*/  LEA.HI R11, R11, R0, RZ, 0x6 ;  /* 0x000000000b0b7211 */ /* 0x000fc800078f30ff */
[----:B------:R-:W-:-:S05]  /*0870*/  LOP3.LUT R11, R11, 0xffffffc0, RZ, 0xc0, !PT ;  /* 0xffffffc00b0b7812 */ /* 0x000fca00078ec0ff */
[----:B------:R-:W-:Y:S02]  /*0880*/  IMAD.IADD R11, R0, 0x1, -R11 ;  /* 0x00000001000b7824 */ /* 0x000fe400078e0a0b */
[----:B------:R-:W-:Y:S02]  /*0890*/  IMAD.MOV.U32 R0, RZ, RZ, R2 ;  /* 0x000000ffff007224 */ /* 0x000fe400078e0002 */
[----:B------:R-:W-:Y:S02]  /*08a0*/  IMAD.MOV.U32 R2, RZ, RZ, R5 ;  /* 0x000000ffff027224 */ /* 0x000fe400078e0005 */
[----:B------:R-:W-:Y:S02]  /*08b0*/  IMAD.MOV.U32 R5, RZ, RZ, R6 ;  /* 0x000000ffff057224 */ /* 0x000fe400078e0006 */
[----:B------:R-:W-:Y:S02]  /*08c0*/  IMAD.MOV.U32 R6, RZ, RZ, R4 ;  /* 0x000000ffff067224 */ /* 0x000fe400078e0004 */
[----:B------:R-:W-:-:S02]  /*08d0*/  IMAD.MOV.U32 R4, RZ, RZ, R13 ;  /* 0x000000ffff047224 */ /* 0x000fc400078e000d */
[----:B------:R-:W-:Y:S01]  /*08e0*/  VIADD R23, R11, UR15 ;  /* 0x0000000f0b177c36 */ /* 0x000fe20008000000 */
[----:B------:R-:W-:Y:S06]  /*08f0*/  BRA.U !UP1, `(.L_x_7) ;  /* 0x0000000509d07547 */ /* 0x000fec000b800000 */
[----:B------:R-:W0:Y:S01]  /*0900*/  LDC R14, c[0x0][0x38c] ;  /* 0x0000e300ff0e7b82 */ /* 0x000e220000000800 */
[----:B------:R-:W1:Y:S01]  /*0910*/  LDCU UR6, c[0x0][0x388] ;  /* 0x00007100ff0677ac */ /* 0x000e620008000800 */
[----:B------:R-:W-:Y:S02]  /*0920*/  VIADD R23, R23, 0x40 ;  /* 0x0000004017177836 */ /* 0x000fe40000000000 */
[----:B------:R-:W-:Y:S01]  /*0930*/  IMAD.MOV.U32 R16, RZ, RZ, R10 ;  /* 0x000000ffff107224 */ /* 0x000fe200078e000a */
[----:B-1----:R-:W-:-:S04]  /*0940*/  ULOP3.LUT UR6, UR6, 0x7ffffff8, URZ, 0xc0, !UPT ;  /* 0x7ffffff806067892 */ /* 0x002fc8000f8ec0ff */
[----:B------:R-:W-:Y:S01]  /*0950*/  UIADD3 UR6, UPT, UPT, -UR6, URZ, URZ ;  /* 0x000000ff06067290 */ /* 0x000fe2000fffe1ff */
[C---:B0-----:R-:W-:Y:S01]  /*0960*/  ISETP.LE.AND P3, PT, R14.reuse, UR15, PT ;  /* 0x0000000f0e007c0c */ /* 0x041fe2000bf63270 */
[C-C-:B------:R-:W-:Y:S02]  /*0970*/  IMAD R17, R14.reuse, 0x7, R23.reuse ;  /* 0x000000070e117824 */ /* 0x140fe400078e0217 */
[C-C-:B------:R-:W-:Y:S02]  /*0980*/  IMAD R18, R14.reuse, 0x6, R23.reuse ;  /* 0x000000060e127824 */ /* 0x140fe400078e0217 */
[C-C-:B------:R-:W-:Y:S02]  /*0990*/  IMAD R19, R14.reuse, 0x5, R23.reuse ;  /* 0x000000050e137824 */ /* 0x140fe400078e0217 */
[C-C-:B------:R-:W-:Y:S02]  /*09a0*/  IMAD R20, R14.reuse, 0x4, R23.reuse ;  /* 0x000000040e147824 */ /* 0x140fe400078e0217 */
[----:B------:R-:W-:-:S02]  /*09b0*/  IMAD R13, R14, 0x3, R23 ;  /* 0x000000030e0d7824 */ /* 0x000fc400078e0217 */
[----:B------:R-:W-:Y:S02]  /*09c0*/  IMAD.IADD R12, R23, 0x1, R14 ;  /* 0x00000001170c7824 */ /* 0x000fe400078e020e */
[----:B------:R-:W-:-:S07]  /*09d0*/  IMAD R21, R14, 0x2, R23 ;  /* 0x000000020e157824 */ /* 0x000fce00078e0217 */
.L_x_8:
[----:B------:R-:W-:Y:S01]  /*09e0*/  VIADD R28, R23, 0xffffffc0 ;  /* 0xffffffc0171c7836 */ /* 0x000fe20000000000 */
[----:B------:R-:W0:Y:S04]  /*09f0*/  LDC R22, c[0x0][0x38c] ;  /* 0x0000e300ff167b82 */ /* 0x000e280000000800 */
[----:B------:R-:W-:Y:S02]  /*0a00*/  ISETP.GE.OR P1, PT, R28, R7, P3 ;  /* 0x000000071c00720c */ /* 0x000fe40001f26670 */
[----:B------:R-:W-:-:S04]  /*0a10*/  LOP3.LUT R14, R11, UR15, R28, 0xfe, !PT ;  /* 0x0000000f0b0e7c12 */ /* 0x000fc8000f8efe1c */
[----:B------:R-:W-:-:S13]  /*0a20*/  ISETP.LT.OR P1, PT, R14, RZ, P1 ;  /* 0x000000ff0e00720c */ /* 0x000fda0000f21670 */
[----:B------:R-:W1:Y:S01]  /*0a30*/  @!P1 LDC.64 R14, c[0x0][0x380] ;  /* 0x0000e000ff0e9b82 */ /* 0x000e620000000a00 */
[----:B------:R-:W2:Y:S01]  /*0a40*/  @!P1 LDL R29, [R16+-0x10] ;  /* 0xfffff000101d9983 */ /* 0x000ea20000100800 */
[----:B-1----:R-:W-:-:S04]  /*0a50*/  @!P1 IMAD.WIDE R24, R28, 0x4, R14 ;  /* 0x000000041c189825 */ /* 0x002fc800078e020e */
[----:B0-----:R-:W-:Y:S02]  /*0a60*/  IMAD.IADD R28, R28, 0x1, R22 ;  /* 0x000000011c1c7824 */ /* 0x001fe400078e0216 */
[----:B------:R-:W2:Y:S03]  /*0a70*/  @!P1 LDG.E R24, desc[UR12][R24.64] ;  /* 0x0000000c18189981 */ /* 0x000ea6000c1e1900 */
[----:B------:R-:W-:Y:S02]  /*0a80*/  ISETP.GE.OR P2, PT, R28, R7, P3 ;  /* 0x000000071c00720c */ /* 0x000fe40001f46670 */
[----:B------:R-:W-:-:S04]  /*0a90*/  LOP3.LUT R14, R11, UR15, R28, 0xfe, !PT ;  /* 0x0000000f0b0e7c12 */ /* 0x000fc8000f8efe1c */
[----:B------:R-:W-:-:S13]  /*0aa0*/  ISETP.LT.OR P2, PT, R14, RZ, P2 ;  /* 0x000000ff0e00720c */ /* 0x000fda0001741670 */
[----:B------:R-:W0:Y:S01]  /*0ab0*/  @!P2 LDC.64 R14, c[0x0][0x380] ;  /* 0x0000e000ff0eab82 */ /* 0x000e220000000a00 */
[----:B------:R-:W-:Y:S01]  /*0ac0*/  @!P2 VIADD R27, R12, 0xffffffc0 ;  /* 0xffffffc00c1ba836 */ /* 0x000fe20000000000 */
[----:B------:R-:W3:Y:S03]  /*0ad0*/  @!P2 LDL R25, [R16+-0xc] ;  /* 0xfffff4001019a983 */ /* 0x000ee60000100800 */
[----:B0-----:R-:W-:-:S06]  /*0ae0*/  @!P2 IMAD.WIDE R26, R27, 0x4, R14 ;  /* 0x000000041b1aa825 */ /* 0x001fcc00078e020e */
[----:B------:R-:W3:Y:S01]  /*0af0*/  @!P2 LDG.E R26, desc[UR12][R26.64] ;  /* 0x0000000c1a1aa981 */ /* 0x000ee2000c1e1900 */
[----:B------:R-:W-:-:S04]  /*0b00*/  IADD3 R28, PT, PT, R28, R22, RZ ;  /* 0x000000161c1c7210 */ /* 0x000fc80007ffe0ff */
[----:B------:R-:W-:Y:S02]  /*0b10*/  ISETP.GE.OR P0, PT, R28, R7, P3 ;  /* 0x000000071c00720c */ /* 0x000fe40001f06670 */
[----:B------:R-:W-:-:S04]  /*0b20*/  LOP3.LUT R14, R11, UR15, R28, 0xfe, !PT ;  /* 0x0000000f0b0e7c12 */ /* 0x000fc8000f8efe1c */
[----:B------:R-:W-:-:S13]  /*0b30*/  ISETP.LT.OR P0, PT, R14, RZ, P0 ;  /* 0x000000ff0e00720c */ /* 0x000fda0000701670 */
[----:B------:R-:W0:Y:S01]  /*0b40*/  @!P0 LDC.64 R14, c[0x0][0x380] ;  /* 0x0000e000ff0e8b82 */ /* 0x000e220000000a00 */
[----:B------:R-:W4:Y:S01]  /*0b50*/  @!P0 LDL R27, [R16+-0x8] ;  /* 0xfffff800101b8983 */ /* 0x000f220000100800 */
[----:B--2---:R-:W-:-:S05]  /*0b60*/  @!P1 FADD R29, R24, R29 ;  /* 0x0000001d181d9221 */ /* 0x004fca0000000000 */
[----:B------:R3:W-:Y:S02]  /*0b70*/  @!P1 STL [R16+-0x10], R29 ;  /* 0xfffff01d10009387 */ /* 0x0007e40000100800 */
[----:B---3--:R-:W-:Y:S01]  /*0b80*/  @!P2 FADD R29, R26, R25 ;  /* 0x000000191a1da221 */ /* 0x008fe20000000000 */
[----:B------:R-:W-:-:S04]  /*0b90*/  @!P0 VIADD R25, R21, 0xffffffc0 ;  /* 0xffffffc015198836 */ /* 0x000fc80000000000 */
[----:B0-----:R-:W-:-:S06]  /*0ba0*/  @!P0 IMAD.WIDE R24, R25, 0x4, R14 ;  /* 0x0000000419188825 */ /* 0x001fcc00078e020e */
[----:B------:R-:W4:Y:S01]  /*0bb0*/  @!P0 LDG.E R24, desc[UR12][R24.64] ;  /* 0x0000000c18188981 */ /* 0x000f22000c1e1900 */
[----:B------:R-:W-:-:S05]  /*0bc0*/  IMAD.IADD R28, R28, 0x1, R22 ;  /* 0x000000011c1c7824 */ /* 0x000fca00078e0216 */
[----:B------:R-:W-:Y:S02]  /*0bd0*/  ISETP.GE.OR P1, PT, R28, R7, P3 ;  /* 0x000000071c00720c */ /* 0x000fe40001f26670 */
[----:B------:R-:W-:-:S04]  /*0be0*/  LOP3.LUT R14, R11, UR15, R28, 0xfe, !PT ;  /* 0x0000000f0b0e7c12 */ /* 0x000fc8000f8efe1c */
[----:B------:R-:W-:-:S13]  /*0bf0*/  ISETP.LT.OR P1, PT, R14, RZ, P1 ;  /* 0x000000ff0e00720c */ /* 0x000fda0000f21670 */
[----:B------:R-:W0:Y:S01]  /*0c00*/  @!P1 LDC.64 R14, c[0x0][0x380] ;  /* 0x0000e000ff0e9b82 */ /* 0x000e220000000a00 */
[----:B------:R4:W-:Y:S01]  /*0c10*/  @!P2 STL [R16+-0xc], R29 ;  /* 0xfffff41d1000a387 */ /* 0x0009e20000100800 */
[----:B------:R-:W-:Y:S02]  /*0c20*/  IMAD.IADD R28, R28, 0x1, R22 ;  /* 0x000000011c1c7824 */ /* 0x000fe400078e0216 */
[----:B----4-:R-:W-:Y:S01]  /*0c30*/  @!P0 FADD R29, R24, R27 ;  /* 0x0000001b181d8221 */ /* 0x010fe20000000000 */
[----:B------:R-:W-:Y:S01]  /*0c40*/  @!P1 VIADD R27, R13, 0xffffffc0 ;  /* 0xffffffc00d1b9836 */ /* 0x000fe20000000000 */
[----:B------:R-:W2:Y:S03]  /*0c50*/  @!P1 LDL R24, [R16+-0x4] ;  /* 0xfffffc0010189983 */ /* 0x000ea60000100800 */
[----:B0-----:R-:W-:-:S06]  /*0c60*/  @!P1 IMAD.WIDE R26, R27, 0x4, R14 ;  /* 0x000000041b1a9825 */ /* 0x001fcc00078e020e */
[----:B------:R0:W2:Y:S01]  /*0c70*/  @!P1 LDG.E R27, desc[UR12][R26.64] ;  /* 0x0000000c1a1b9981 */ /* 0x0000a2000c1e1900 */
[----:B------:R-:W-:Y:S02]  /*0c80*/  ISETP.GE.OR P2, PT, R28, R7, P3 ;  /* 0x000000071c00720c */ /* 0x000fe40001f46670 */
[----:B------:R-:W-:-:S04]  /*0c90*/  LOP3.LUT R14, R11, UR15, R28, 0xfe, !PT ;  /* 0x0000000f0b0e7c12 */ /* 0x000fc8000f8efe1c */
[----:B------:R-:W-:-:S13]  /*0ca0*/  ISETP.LT.OR P2, PT, R14, RZ, P2 ;  /* 0x000000ff0e00720c */ /* 0x000fda0001741670 */
[----:B------:R-:W1:Y:S01]  /*0cb0*/  @!P2 LDC.64 R14, c[0x0][0x380] ;  /* 0x0000e000ff0eab82 */ /* 0x000e620000000a00 */
[----:B------:R-:W-:Y:S02]  /*0cc0*/  @!P2 VIADD R25, R20, 0xffffffc0 ;  /* 0xffffffc01419a836 */ /* 0x000fe40000000000 */
[----:B0-----:R-:W-:Y:S01]  /*0cd0*/  IMAD.IADD R26, R28, 0x1, R22 ;  /* 0x000000011c1a7824 */ /* 0x001fe200078e0216 */
[----:B------:R0:W-:Y:S04]  /*0ce0*/  @!P0 STL [R16+-0x8], R29 ;  /* 0xfffff81d10008387 */ /* 0x0001e80000100800 */
[----:B------:R-:W-:Y:S01]  /*0cf0*/  ISETP.GE.OR P0, PT, R26, R7, P3 ;  /* 0x000000071a00720c */ /* 0x000fe20001f06670 */
[----:B--2---:R-:W-:Y:S01]  /*0d00*/  @!P1 FADD R27, R27, R24 ;  /* 0x000000181b1b9221 */ /* 0x004fe20000000000 */
[----:B-1----:R-:W-:-:S06]  /*0d10*/  @!P2 IMAD.WIDE R24, R25, 0x4, R14 ;  /* 0x000000041918a825 */ /* 0x002fcc00078e020e */
[----:B------:R-:W2:Y:S04]  /*0d20*/  @!P2 LDG.E R24, desc[UR12][R24.64] ;  /* 0x0000000c1818a981 */ /* 0x000ea8000c1e1900 */
[----:B------:R-:W2:Y:S01]  /*0d30*/  @!P2 LDL R25, [R16] ;  /* 0x000000001019a983 */ /* 0x000ea20000100800 */
[----:B------:R-:W-:-:S04]  /*0d40*/  LOP3.LUT R14, R11, UR15, R26, 0xfe, !PT ;  /* 0x0000000f0b0e7c12 */ /* 0x000fc8000f8efe1a */
[----:B------:R-:W-:-:S13]  /*0d50*/  ISETP.LT.OR P0, PT, R14, RZ, P0 ;  /* 0x000000ff0e00720c */ /* 0x000fda0000701670 */
[----:B------:R-:W1:Y:S01]  /*0d60*/  @!P0 LDC.64 R14, c[0x0][0x380] ;  /* 0x0000e000ff0e8b82 */ /* 0x000e620000000a00 */
[----:B0-----:R-:W-:-:S04]  /*0d70*/  @!P0 VIADD R29, R19, 0xffffffc0 ;  /* 0xffffffc0131d8836 */ /* 0x001fc80000000000 */
[----:B-1----:R-:W-:Y:S01]  /*0d80*/  @!P0 IMAD.WIDE R28, R29, 0x4, R14 ;  /* 0x000000041d1c8825 */ /* 0x002fe200078e020e */
[----:B------:R0:W-:Y:S03]  /*0d90*/  @!P1 STL [R16+-0x4], R27 ;  /* 0xfffffc1b10009387 */ /* 0x0001e60000100800 */
[----:B--2---:R-:W-:Y:S02]  /*0da0*/  @!P2 FADD R24, R24, R25 ;  /* 0x000000191818a221 */ /* 0x004fe40000000000 */
[----:B------:R1:W2:Y:S04]  /*0db0*/  @!P0 LDG.E R25, desc[UR12][R28.64] ;  /* 0x0000000c1c198981 */ /* 0x0002a8000c1e1900 */
[----:B------:R-:W2:Y:S01]  /*0dc0*/  @!P0 LDL R29, [R16+0x4] ;  /* 0x00000400101d8983 */ /* 0x000ea20000100800 */
[----:B-1----:R-:W-:-:S05]  /*0dd0*/  IMAD.IADD R28, R26, 0x1, R22 ;  /* 0x000000011a1c7824 */ /* 0x002fca00078e0216 */
[----:B------:R-:W-:Y:S02]  /*0de0*/  ISETP.GE.OR P1, PT, R28, R7, P3 ;  /* 0x000000071c00720c */ /* 0x000fe40001f26670 */
[----:B------:R-:W-:-:S04]  /*0df0*/  LOP3.LUT R14, R11, UR15, R28, 0xfe, !PT ;  /* 0x0000000f0b0e7c12 */ /* 0x000fc8000f8efe1c */
[----:B------:R-:W-:Y:S01]  /*0e00*/  ISETP.LT.OR P1, PT, R14, RZ, P1 ;  /* 0x000000ff0e00720c */ /* 0x000fe20000f21670 */
[----:B------:R-:W-:Y:S01]  /*0e10*/  IMAD.IADD R28, R28, 0x1, R22 ;  /* 0x000000011c1c7824 */ /* 0x000fe200078e0216 */
[----:B------:R1:W-:Y:S04]  /*0e20*/  @!P2 STL [R16], R24 ;  /* 0x000000181000a387 */ /* 0x0003e80000100800 */
[----:B------:R-:W-:-:S07]  /*0e30*/  ISETP.GE.OR P2, PT, R28, R7, P3 ;  /* 0x000000071c00720c */ /* 0x000fce0001f46670 */
[----:B------:R-:W3:Y:S01]  /*0e40*/  @!P1 LDC.64 R14, c[0x0][0x380] ;  /* 0x0000e000ff0e9b82 */ /* 0x000ee20000000a00 */
[----:B------:R-:W-:-:S04]  /*0e50*/  LOP3.LUT R28, R11, UR15, R28, 0xfe, !PT ;  /* 0x0000000f0b1c7c12 */ /* 0x000fc8000f8efe1c */
[----:B------:R-:W-:Y:S01]  /*0e60*/  ISETP.LT.OR P2, PT, R28, RZ, P2 ;  /* 0x000000ff1c00720c */ /* 0x000fe20001741670 */
[----:B0-----:R-:W-:-:S04]  /*0e70*/  @!P1 VIADD R27, R18, 0xffffffc0 ;  /* 0xffffffc0121b9836 */ /* 0x001fc80000000000 */
[----:B---3--:R-:W-:-:S08]  /*0e80*/  @!P1 IMAD.WIDE R26, R27, 0x4, R14 ;  /* 0x000000041b1a9825 */ /* 0x008fd000078e020e */
[----:B------:R-:W0:Y:S01]  /*0e90*/  @!P2 LDC.64 R14, c[0x0][0x380] ;  /* 0x0000e000ff0eab82 */ /* 0x000e220000000a00 */
[----:B-1----:R-:W-:Y:S01]  /*0ea0*/  @!P2 VIADD R24, R17, 0xffffffc0 ;  /* 0xffffffc01118a836 */ /* 0x002fe20000000000 */
[----:B------:R1:W3:Y:S04]  /*0eb0*/  @!P1 LDG.E R26, desc[UR12][R26.64] ;  /* 0x0000000c1a1a9981 */ /* 0x0002e8000c1e1900 */
[----:B------:R-:W1:Y:S01]  /*0ec0*/  @!P2 LDL R27, [R16+0xc] ;  /* 0x00000c00101ba983 */ /* 0x000e620000100800 */
[----:B0-----:R-:W-:-:S06]  /*0ed0*/  @!P2 IMAD.WIDE R14, R24, 0x4, R14 ;  /* 0x00000004180ea825 */ /* 0x001fcc00078e020e */
[----:B------:R-:W1:Y:S01]  /*0ee0*/  @!P2 LDG.E R14, desc[UR12][R14.64] ;  /* 0x0000000c0e0ea981 */ /* 0x000e62000c1e1900 */
[----:B--2---:R-:W-:-:S03]  /*0ef0*/  @!P0 FADD R25, R25, R29 ;  /* 0x0000001d19198221 */ /* 0x004fc60000000000 */
[----:B------:R-:W3:Y:S01]  /*0f00*/  @!P1 LDL R29, [R16+0x8] ;  /* 0x00000800101d9983 */ /* 0x000ee20000100800 */
[----:B------:R-:W-:-:S04]  /*0f10*/  UIADD3 UR6, UPT, UPT, UR6, 0x8, URZ ;  /* 0x0000000806067890 */ /* 0x000fc8000fffe0ff */
[----:B------:R-:W-:Y:S01]  /*0f20*/  UISETP.NE.AND UP1, UPT, UR6, URZ, UPT ;  /* 0x000000ff0600728c */ /* 0x000fe2000bf25270 */
[----:B------:R-:W-:Y:S01]  /*0f30*/  @!P0 STL [R16+0x4], R25 ;  /* 0x0000041910008387 */ /* 0x000fe20000100800 */
[C---:B------:R-:W-:Y:S01]  /*0f40*/  IMAD R23, R22.reuse, 0x8, R23 ;  /* 0x0000000816177824 */ /* 0x040fe200078e0217 */
[C---:B------:R-:W-:Y:S01]  /*0f50*/  LEA R20, R22.reuse, R20, 0x3 ;  /* 0x0000001416147211 */ /* 0x040fe200078e18ff */
[C---:B------:R-:W-:Y:S02]  /*0f60*/  IMAD R12, R22.reuse, 0x8, R12 ;  /* 0x00000008160c7824 */ /* 0x040fe400078e020c */
[C---:B------:R-:W-:Y:S02]  /*0f70*/  IMAD R21, R22.reuse, 0x8, R21 ;  /* 0x0000000816157824 */ /* 0x040fe400078e0215 */
[C---:B------:R-:W-:Y:S02]  /*0f80*/  IMAD R13, R22.reuse, 0x8, R13 ;  /* 0x00000008160d7824 */ /* 0x040fe400078e020d */
[----:B------:R-:W-:-:S02]  /*0f90*/  IMAD R19, R22, 0x8, R19 ;  /* 0x0000000816137824 */ /* 0x000fc400078e0213 */
[C---:B------:R-:W-:Y:S02]  /*0fa0*/  IMAD R18, R22.reuse, 0x8, R18 ;  /* 0x0000000816127824 */ /* 0x040fe400078e0212 */
[----:B------:R-:W-:Y:S02]  /*0fb0*/  IMAD R17, R22, 0x8, R17 ;  /* 0x0000000816117824 */ /* 0x000fe400078e0211 */
[----:B-1----:R-:W-:-:S05]  /*0fc0*/  @!P2 FADD R27, R14, R27 ;  /* 0x0000001b0e1ba221 */ /* 0x002fca0000000000 */
[----:B------:R-:W-:Y:S01]  /*0fd0*/  @!P2 STL [R16+0xc], R27 ;  /* 0x00000c1b1000a387 */ /* 0x000fe20000100800 */
[----:B---3--:R-:W-:-:S05]  /*0fe0*/  @!P1 FADD R29, R26, R29 ;  /* 0x0000001d1a1d9221 */ /* 0x008fca0000000000 */
[----:B------:R0:W-:Y:S02]  /*0ff0*/  @!P1 STL [R16+0x8], R29 ;  /* 0x0000081d10009387 */ /* 0x0001e40000100800 */
[----:B0-----:R-:W-:Y:S01]  /*1000*/  VIADD R16, R16, 0x20 ;  /* 0x0000002010107836 */ /* 0x001fe20000000000 */
[----:B------:R-:W-:Y:S06]  /*1010*/  BRA.U UP1, `(.L_x_8) ;  /* 0xfffffff901707547 */ /* 0x000fec000b83ffff */
[----:B------:R-:W0:Y:S02]  /*1020*/  LDCU UR6, c[0x0][0x388] ;  /* 0x00007100ff0677ac */ /* 0x000e240008000800 */
[----:B0-----:R-:W-:-:S12]  /*1030*/  ULOP3.LUT UR6, UR6, 0x7ffffff8, URZ, 0xc0, !UPT ;  /* 0x7ffffff806067892 */ /* 0x001fd8000f8ec0ff */
.L_x_7:
[----:B------:R-:W0:Y:S02]  /*1040*/  LDCU UR8, c[0x0][0x388] ;  /* 0x00007100ff0877ac */ /* 0x000e240008000800 */
[----:B0-----:R-:W-:-:S04]  /*1050*/  ULOP3.LUT UR8, UR8, 0x7, URZ, 0xc0, !UPT ;  /* 0x0000000708087892 */ /* 0x001fc8000f8ec0ff */
[----:B------:R-:W-:-:S09]  /*1060*/  UISETP.NE.AND UP1, UPT, UR8, URZ, UPT ;  /* 0x000000ff0800728c */ /* 0x000fd2000bf25270 */
[----:B------:R-:W-:Y:S05]  /*1070*/  BRA.U !UP1, `(.L_x_9) ;  /* 0x0000000509a47547 */ /* 0x000fea000b800000 */
[----:B------:R-:W0:Y:S01]  /*1080*/  LDCU UR10, c[0x0][0x388] ;  /* 0x00007100ff0a77ac */ /* 0x000e220008000800 */
[----:B------:R-:W-:-:S04]  /*1090*/  UIADD3 UR8, UPT, UPT, UR8, -0x1, URZ ;  /* 0xffffffff08087890 */ /* 0x000fc8000fffe0ff */
[----:B------:R-:W-:Y:S02]  /*10a0*/  UISETP.GE.U32.AND UP1, UPT, UR8, 0x3, UPT ;  /* 0x000000030800788c */ /* 0x000fe4000bf26070 */
[----:B0-----:R-:W-:-:S07]  /*10b0*/  ULOP3.LUT UP2, UR11, UR10, 0x3, URZ, 0xc0, !UPT ;  /* 0x000000030a0b7892 */ /* 0x001fce000f84c0ff */
[----:B------:R-:W-:Y:S05]  /*10c0*/  BRA.U !UP1, `(.L_x_10) ;  /* 0x0000000109c47547 */ /* 0x000fea000b800000 */
[----:B------:R-:W0:Y:S01]  /*10d0*/  LDC R20, c[0x0][0x38c] ;  /* 0x0000e300ff147b82 */ /* 0x000e220000000800 */
[----:B------:R-:W-:Y:S01]  /*10e0*/  VIADD R23, R11, UR15 ;  /* 0x0000000f0b177c36 */ /* 0x000fe20008000000 */
[----:B------:R-:W-:-:S03]  /*10f0*/  ULEA UR8, UR6, UR16, 0x2 ;  /* 0x0000001006087291 */ /* 0x000fc6000f8e10ff */
[C---:B0-----:R-:W-:Y:S01]  /*1100*/  IMAD R23, R20.reuse, UR6, R23 ;  /* 0x0000000614177c24 */ /* 0x041fe2000f8e0217 */
[----:B------:R-:W-:-:S03]  /*1110*/  ISETP.LE.AND P3, PT, R20, UR15, PT ;  /* 0x0000000f14007c0c */ /* 0x000fc6000bf63270 */
[C-C-:B------:R-:W-:Y:S01]  /*1120*/  IMAD.IADD R22, R23.reuse, 0x1, R20.reuse ;  /* 0x0000000117167824 */ /* 0x140fe200078e0214 */
[CC--:B------:R-:W-:Y:S02]  /*1130*/  ISETP.GE.OR P0, PT, R23.reuse, R7.reuse, P3 ;  /* 0x000000071700720c */ /* 0x0c0fe40001f06670 */
[----:B------:R-:W-:Y:S01]  /*1140*/  LOP3.LUT R12, R23, UR15, RZ, 0xfc, !PT ;  /* 0x0000000f170c7c12 */ /* 0x000fe2000f8efcff */
[C-C-:B------:R-:W-:Y:S01]  /*1150*/  IMAD.IADD R21, R22.reuse, 0x1, R20.reuse ;  /* 0x0000000116157824 */ /* 0x140fe200078e0214 */
[CC--:B------:R-:W-:Y:S02]  /*1160*/  ISETP.GE.OR P1, PT, R22.reuse, R7.reuse, P3 ;  /* 0x000000071600720c */ /* 0x0c0fe40001f26670 */
[----:B------:R-:W-:Y:S01]  /*1170*/  LOP3.LUT R13, R22, UR15, RZ, 0xfc, !PT ;  /* 0x0000000f160d7c12 */ /* 0x000fe2000f8efcff */
[C---:B------:R-:W-:Y:S01]  /*1180*/  IMAD.IADD R20, R21.reuse, 0x1, R20 ;  /* 0x0000000115147824 */ /* 0x040fe200078e0214 */
[C---:B------:R-:W-:Y:S02]  /*1190*/  ISETP.GE.OR P2, PT, R21.reuse, R7, P3 ;  /* 0x000000071500720c */ /* 0x040fe40001f46670 */
[----:B------:R-:W-:-:S02]  /*11a0*/  LOP3.LUT R14, R21, UR15, RZ, 0xfc, !PT ;  /* 0x0000000f150e7c12 */ /* 0x000fc4000f8efcff */
[C---:B------:R-:W-:Y:S02]  /*11b0*/  ISETP.GE.OR P3, PT, R20.reuse, R7, P3 ;  /* 0x000000071400720c */ /* 0x040fe40001f66670 */
[----:B------:R-:W-:Y:S02]  /*11c0*/  LOP3.LUT R15, R20, UR15, RZ, 0xfc, !PT ;  /* 0x0000000f140f7c12 */ /* 0x000fe4000f8efcff */
[----:B------:R-:W-:Y:S02]  /*11d0*/  ISETP.LT.OR P0, PT, R12, RZ, P0 ;  /* 0x000000ff0c00720c */ /* 0x000fe40000701670 */
[----:B------:R-:W-:Y:S02]  /*11e0*/  ISETP.LT.OR P1, PT, R13, RZ, P1 ;  /* 0x000000ff0d00720c */ /* 0x000fe40000f21670 */
[----:B------:R-:W-:Y:S02]  /*11f0*/  ISETP.LT.OR P2, PT, R14, RZ, P2 ;  /* 0x000000ff0e00720c */ /* 0x000fe40001741670 */
[----:B------:R-:W-:-:S02]  /*1200*/  ISETP.LT.OR P3, PT, R15, RZ, P3 ;  /* 0x000000ff0f00720c */ /* 0x000fc40001f61670 */
[C---:B------:R-:W-:Y:S02]  /*1210*/  ISETP.LT.OR P0, PT, R11.reuse, RZ, P0 ;  /* 0x000000ff0b00720c */ /* 0x040fe40000701670 */
[C---:B------:R-:W-:Y:S02]  /*1220*/  ISETP.LT.OR P1, PT, R11.reuse, RZ, P1 ;  /* 0x000000ff0b00720c */ /* 0x040fe40000f21670 */
[C---:B------:R-:W-:Y:S02]  /*1230*/  ISETP.LT.OR P2, PT, R11.reuse, RZ, P2 ;  /* 0x000000ff0b00720c */ /* 0x040fe40001741670 */
[----:B------:R-:W-:-:S07]  /*1240*/  ISETP.LT.OR P3, PT, R11, RZ, P3 ;  /* 0x000000ff0b00720c */ /* 0x000fce0001f61670 */
[----:B------:R-:W0:Y:S02]  /*1250*/  @!P0 LDC.64 R18, c[0x0][0x380] ;  /* 0x0000e000ff128b82 */ /* 0x000e240000000a00 */
[----:B------:R-:W2:Y:S04]  /*1260*/  @!P1 LDL R25, [UR8+0x4] ;  /* 0x00000408ff199983 */ /* 0x000ea80008100800 */
[----:B------:R-:W3:Y:S02]  /*1270*/  @!P3 LDL R27, [UR8+0xc] ;  /* 0x00000c08ff1bb983 */ /* 0x000ee40008100800 */
[----:B------:R-:W1:Y:S08]  /*1280*/  @!P1 LDC.64 R12, c[0x0][0x380] ;  /* 0x0000e000ff0c9b82 */ /* 0x000e700000000a00 */
[----:B------:R-:W4:Y:S08]  /*1290*/  @!P2 LDC.64 R14, c[0x0][0x380] ;  /* 0x0000e000ff0eab82 */ /* 0x000f300000000a00 */
[----:B------:R-:W5:Y:S01]  /*12a0*/  @!P3 LDC.64 R16, c[0x0][0x380] ;  /* 0x0000e000ff10bb82 */ /* 0x000f620000000a00 */
[----:B0-----:R-:W-:-:S02]  /*12b0*/  @!P0 IMAD.WIDE R18, R23, 0x4, R18 ;  /* 0x0000000417128825 */ /* 0x001fc400078e0212 */
[----:B------:R-:W3:Y:S04]  /*12c0*/  @!P2 LDL R23, [UR8+0x8] ;  /* 0x00000808ff17a983 */ /* 0x000ee80008100800 */
[----:B------:R-:W3:Y:S01]  /*12d0*/  @!P0 LDG.E R18, desc[UR12][R18.64] ;  /* 0x0000000c12128981 */ /* 0x000ee2000c1e1900 */
[----:B-1----:R-:W-:-:S06]  /*12e0*/  @!P1 IMAD.WIDE R12, R22, 0x4, R12 ;  /* 0x00000004160c9825 */ /* 0x002fcc00078e020c */
[----:B------:R-:W2:Y:S01]  /*12f0*/  @!P1 LDG.E R12, desc[UR12][R12.64] ;  /* 0x0000000c0c0c9981 */ /* 0x000ea2000c1e1900 */
[----:B----4-:R-:W-:-:S03]  /*1300*/  @!P2 IMAD.WIDE R14, R21, 0x4, R14 ;  /* 0x00000004150ea825 */ /* 0x010fc600078e020e */
[----:B------:R-:W3:Y:S04]  /*1310*/  @!P0 LDL R21, [UR8] ;  /* 0x00000008ff158983 */ /* 0x000ee80008100800 */
[----:B------:R-:W4:Y:S01]  /*1320*/  @!P2 LDG.E R14, desc[UR12][R14.64] ;  /* 0x0000000c0e0ea981 */ /* 0x000f22000c1e1900 */
[----:B-----5:R-:W-:-:S06]  /*1330*/  @!P3 IMAD.WIDE R16, R20, 0x4, R16 ;  /* 0x000000041410b825 */ /* 0x020fcc00078e0210 */
[----:B------:R-:W5:Y:S01]  /*1340*/  @!P3 LDG.E R16, desc[UR12][R16.64] ;  /* 0x0000000c1010b981 */ /* 0x000f62000c1e1900 */
[----:B------:R-:W-:Y:S01]  /*1350*/  UIADD3 UR6, UPT, UPT, UR6, 0x4, URZ ;  /* 0x0000000406067890 */ /* 0x000fe2000fffe0ff */
[----:B--2---:R-:W-:Y:S01]  /*1360*/  @!P1 FADD R20, R12, R25 ;  /* 0x000000190c149221 */ /* 0x004fe20000000000 */
[----:B---3--:R-:W-:Y:S01]  /*1370*/  @!P0 FADD R21, R18, R21 ;  /* 0x0000001512158221 */ /* 0x008fe20000000000 */
[----:B----4-:R-:W-:-:S04]  /*1380*/  @!P2 FADD R23, R14, R23 ;  /* 0x000000170e17a221 */ /* 0x010fc80000000000 */
[----:B------:R0:W-:Y:S01]  /*1390*/  @!P0 STL [UR8], R21 ;  /* 0x00000015ff008987 */ /* 0x0001e20008100808 */
[----:B-----5:R-:W-:-:S03]  /*13a0*/  @!P3 FADD R18, R16, R27 ;  /* 0x0000001b1012b221 */ /* 0x020fc60000000000 */
[----:B------:R0:W-:Y:S04]  /*13b0*/  @!P1 STL [UR8+0x4], R20 ;  /* 0x00000414ff009987 */ /* 0x0001e80008100808 */
[----:B------:R0:W-:Y:S04]  /*13c0*/  @!P2 STL [UR8+0x8], R23 ;  /* 0x00000817ff00a987 */ /* 0x0001e80008100808 */
[----:B------:R0:W-:Y:S02]  /*13d0*/  @!P3 STL [UR8+0xc], R18 ;  /* 0x00000c12ff00b987 */ /* 0x0001e40008100808 */
.L_x_10:
[----:B------:R-:W-:Y:S05]  /*13e0*/  BRA.U !UP2, `(.L_x_9) ;  /* 0x000000010ac87547 */ /* 0x000fea000b800000 */
[----:B------:R-:W-:Y:S02]  /*13f0*/  UISETP.NE.AND UP1, UPT, UR11, 0x1, UPT ;  /* 0x000000010b00788c */ /* 0x000fe4000bf25270 */
[----:B------:R-:W-:-:S04]  /*1400*/  ULOP3.LUT UR10, UR10, 0x1, URZ, 0xc0, !UPT ;  /* 0x000000010a0a7892 */ /* 0x000fc8000f8ec0ff */
[----:B------:R-:W-:-:S03]  /*1410*/  UISETP.NE.U32.AND UP2, UPT, UR10, 0x1, UPT ;  /* 0x000000010a00788c */ /* 0x000fc6000bf45070 */
[----:B------:R-:W-:Y:S08]  /*1420*/  BRA.U !UP1, `(.L_x_11) ;  /* 0x00000001096c7547 */ /* 0x000ff0000b800000 */
[----:B------:R-:W1:Y:S01]  /*1430*/  LDC R16, c[0x0][0x38c] ;  /* 0x0000e300ff107b82 */ /* 0x000e620000000800 */
[----:B------:R-:W-:Y:S01]  /*1440*/  VIADD R17, R11, UR15 ;  /* 0x0000000f0b117c36 */ /* 0x000fe20008000000 */
[----:B------:R-:W-:-:S03]  /*1450*/  ULEA UR8, UR6, UR16, 0x2 ;  /* 0x0000001006087291 */ /* 0x000fc6000f8e10ff */
[C---:B-1----:R-:W-:Y:S01]  /*1460*/  IMAD R17, R16.reuse, UR6, R17 ;  /* 0x0000000610117c24 */ /* 0x042fe2000f8e0211 */
[----:B------:R-:W-:-:S03]  /*1470*/  ISETP.LE.AND P1, PT, R16, UR15, PT ;  /* 0x0000000f10007c0c */ /* 0x000fc6000bf23270 */
[C---:B------:R-:W-:Y:S01]  /*1480*/  IMAD.IADD R16, R17.reuse, 0x1, R16 ;  /* 0x0000000111107824 */ /* 0x040fe200078e0210 */
[CC--:B------:R-:W-:Y:S02]  /*1490*/  ISETP.GE.OR P0, PT, R17.reuse, R7.reuse, P1 ;  /* 0x000000071100720c */ /* 0x0c0fe40000f06670 */
[----:B------:R-:W-:Y:S02]  /*14a0*/  LOP3.LUT R12, R17, UR15, RZ, 0xfc, !PT ;  /* 0x0000000f110c7c12 */ /* 0x000fe4000f8efcff */
[C---:B------:R-:W-:Y:S02]  /*14b0*/  ISETP.GE.OR P1, PT, R16.reuse, R7, P1 ;  /* 0x000000071000720c */ /* 0x040fe40000f26670 */
[----:B------:R-:W-:Y:S02]  /*14c0*/  LOP3.LUT R13, R16, UR15, RZ, 0xfc, !PT ;  /* 0x0000000f100d7c12 */ /* 0x000fe4000f8efcff */
[----:B------:R-:W-:Y:S02]  /*14d0*/  ISETP.LT.OR P0, PT, R12, RZ, P0 ;  /* 0x000000ff0c00720c */ /* 0x000fe40000701670 */
[----:B------:R-:W-:-:S02]  /*14e0*/  ISETP.LT.OR P1, PT, R13, RZ, P1 ;  /* 0x000000ff0d00720c */ /* 0x000fc40000f21670 */
[C---:B------:R-:W-:Y:S02]  /*14f0*/  ISETP.LT.OR P0, PT, R11.reuse, RZ, P0 ;  /* 0x000000ff0b00720c */ /* 0x040fe40000701670 */
[----:B------:R-:W-:-:S11]  /*1500*/  ISETP.LT.OR P1, PT, R11, RZ, P1 ;  /* 0x000000ff0b00720c */ /* 0x000fd60000f21670 */
[----:B------:R-:W1:Y:S02]  /*1510*/  @!P0 LDC.64 R14, c[0x0][0x380] ;  /* 0x0000e000ff0e8b82 */ /* 0x000e640000000a00 */
[----:B------:R-:W2:Y:S06]  /*1520*/  @!P1 LDL R19, [UR8+0x4] ;  /* 0x00000408ff139983 */ /* 0x000eac0008100800 */
[----:B------:R-:W3:Y:S01]  /*1530*/  @!P1 LDC.64 R12, c[0x0][0x380] ;  /* 0x0000e000ff0c9b82 */ /* 0x000ee20000000a00 */
[----:B-1----:R-:W-:Y:S02]  /*1540*/  @!P0 IMAD.WIDE R14, R17, 0x4, R14 ;  /* 0x00000004110e8825 */ /* 0x002fe400078e020e */
[----:B------:R-:W4:Y:S04]  /*1550*/  @!P0 LDL R17, [UR8] ;  /* 0x00000008ff118983 */ /* 0x000f280008100800 */
[----:B------:R-:W4:Y:S01]  /*1560*/  @!P0 LDG.E R14, desc[UR12][R14.64] ;  /* 0x0000000c0e0e8981 */ /* 0x000f22000c1e1900 */
[----:B---3--:R-:W-:-:S06]  /*1570*/  @!P1 IMAD.WIDE R12, R16, 0x4, R12 ;  /* 0x00000004100c9825 */ /* 0x008fcc00078e020c */
[----:B------:R-:W2:Y:S01]  /*1580*/  @!P1 LDG.E R12, desc[UR12][R12.64] ;  /* 0x0000000c0c0c9981 */ /* 0x000ea2000c1e1900 */
[----:B------:R-:W-:Y:S01]  /*1590*/  UIADD3 UR6, UPT, UPT, UR6, 0x2, URZ ;  /* 0x0000000206067890 */ /* 0x000fe2000fffe0ff */
[----:B----4-:R-:W-:Y:S01]  /*15a0*/  @!P0 FADD R17, R14, R17 ;  /* 0x000000110e118221 */ /* 0x010fe20000000000 */
[----:B--2---:R-:W-:-:S04]  /*15b0*/  @!P1 FADD R16, R12, R19 ;  /* 0x000000130c109221 */ /* 0x004fc80000000000 */
[----:B------:R1:W-:Y:S04]  /*15c0*/  @!P0 STL [UR8], R17 ;  /* 0x00000011ff008987 */ /* 0x0003e80008100808 */
[----:B------:R1:W-:Y:S02]  /*15d0*/  @!P1 STL [UR8+0x4], R16 ;  /* 0x00000410ff009987 */ /* 0x0003e40008100808 */
.L_x_11:
[----:B------:R-:W-:Y:S05]  /*15e0*/  BRA.U UP2, `(.L_x_9) ;  /* 0x0000000102487547 */ /* 0x000fea000b800000 */
[----:B------:R-:W2:Y:S01]  /*15f0*/  LDC R12, c[0x0][0x38c] ;  /* 0x0000e300ff0c7b82 */ /* 0x000ea20000000800 */
[----:B------:R-:W-:Y:S01]  /*1600*/  VIADD R13, R11, UR15 ;  /* 0x0000000f0b0d7c36 */ /* 0x000fe20008000000 */
[----:B------:R-:W-:Y:S03]  /*1610*/  BSSY.RECONVERGENT B0, `(.L_x_9) ;  /* 0x000000f000007945 */ /* 0x000fe60003800200 */
[C---:B--2---:R-:W-:Y:S01]  /*1620*/  IMAD R14, R12.reuse, UR6, R13 ;  /* 0x000000060c0e7c24 */ /* 0x044fe2000f8e020d */
[----:B------:R-:W-:-:S04]  /*1630*/  ISETP.LE.AND P0, PT, R12, UR15, PT ;  /* 0x0000000f0c007c0c */ /* 0x000fc8000bf03270 */
[C---:B------:R-:W-:Y:S02]  /*1640*/  ISETP.GE.OR P0, PT, R14.reuse, R7, P0 ;  /* 0x000000070e00720c */ /* 0x040fe40000706670 */
[----:B------:R-:W-:-:S04]  /*1650*/  LOP3.LUT R12, R14, UR15, RZ, 0xfc, !PT ;  /* 0x0000000f0e0c7c12 */ /* 0x000fc8000f8efcff */
[----:B------:R-:W-:-:S04]  /*1660*/  ISETP.LT.OR P0, PT, R12, RZ, P0 ;  /* 0x000000ff0c00720c */ /* 0x000fc80000701670 */
[----:B------:R-:W-:-:S13]  /*1670*/  ISETP.LT.OR P0, PT, R11, RZ, P0 ;  /* 0x000000ff0b00720c */ /* 0x000fda0000701670 */
[----:B------:R-:W-:Y:S05]  /*1680*/  @P0 BRA `(.L_x_12) ;  /* 0x00000000001c0947 */ /* 0x000fea0003800000 */
[----:B------:R-:W2:Y:S01]  /*1690*/  LDC.64 R12, c[0x0][0x380] ;  /* 0x0000e000ff0c7b82 */ /* 0x000ea20000000a00 */
[----:B------:R-:W-:-:S09]  /*16a0*/  ULEA UR8, UR6, UR16, 0x2 ;  /* 0x0000001006087291 */ /* 0x000fd2000f8e10ff */
[----:B------:R-:W3:Y:S01]  /*16b0*/  LDL R11, [UR8] ;  /* 0x00000008ff0b7983 */ /* 0x000ee20008100800 */
[----:B--2---:R-:W-:-:S06]  /*16c0*/  IMAD.WIDE R12, R14, 0x4, R12 ;  /* 0x000000040e0c7825 */ /* 0x004fcc00078e020c */
[----:B------:R-:W3:Y:S02]  /*16d0*/  LDG.E R12, desc[UR12][R12.64] ;  /* 0x0000000c0c0c7981 */ /* 0x000ee4000c1e1900 */
[----:B---3--:R-:W-:-:S05]  /*16e0*/  FADD R11, R12, R11 ;  /* 0x0000000b0c0b7221 */ /* 0x008fca0000000000 */
[----:B------:R2:W-:Y:S02]  /*16f0*/  STL [UR8], R11 ;  /* 0x0000000bff007987 */ /* 0x0005e40008100808 */
.L_x_12:
[----:B------:R-:W-:Y:S05]  /*1700*/  BSYNC.RECONVERGENT B0 ;  /* 0x0000000000007941 */ /* 0x000fea0003800200 */
.L_x_9:
[----:B------:R-:W-:Y:S02]  /*1710*/  UIADD3 UR6, UPT, UPT, UR7, 0x1, URZ ;  /* 0x0000000107067890 */ /* 0x000fe4000fffe0ff */
[----:B------:R-:W-:-:S04]  /*1720*/  UISETP.GT.AND UP1, UPT, UR7, 0xf, UPT ;  /* 0x0000000f0700788c */ /* 0x000fc8000bf24270 */
[----:B------:R-:W-:Y:S01]  /*1730*/  USEL UR7, UR6, 0x1, !UP1 ;  /* 0x0000000106077887 */ /* 0x000fe2000c800000 */
[----:B------:R-:W-:Y:S11]  /*1740*/  BRA.U UP0, `(.L_x_13) ;  /* 0xffffffed00f07547 */ /* 0x000ff6000b83ffff */
[----:B------:R-:W-:-:S06]  /*1750*/  UIADD3 UR4, UPT, UPT, UR4, 0x1, URZ ;  /* 0x0000000104047890 */ /* 0x000fcc000fffe0ff */
[----:B------:R-:W-:-:S13]  /*1760*/  ISETP.NE.AND P0, PT, R9, UR4, PT ;  /* 0x0000000409007c0c */ /* 0x000fda000bf05270 */
[----:B------:R-:W-:Y:S05]  /*1770*/  @!P0 BRA `(.L_x_5) ;  /* 0x0000001800188947 */ /* 0x000fea0003800000 */
[----:B------:R-:W-:Y:S05]  /*1780*/  BRA `(.L_x_14) ;  /* 0xffffffec00d87947 */ /* 0x000fea000383ffff */
.L_x_6:
[----:B------:R-:W-:Y:S01]  /*1790*/  IMAD R8, R9, 0x161f140, R8 ;  /* 0x0161f14009087824 */ /* 0x000fe200078e0208 */
[----:B------:R-:W-:-:S06]  /*17a0*/  UMOV UR4, URZ ;  /* 0x000000ff00047c82 */ /* 0x000fcc0008000000 */
.L_x_15:
[----:B------:R-:W-:Y:S01]  /*17b0*/  SHF.R.U32.HI R7, RZ, 0x2, R0 ;  /* 0x00000002ff077819 */ /* 0x000fe20000011600 */
[----:B01----:R-:W-:Y:S01]  /*17c0*/  IMAD.SHL.U32 R11, R4, 0x10, RZ ;  /* 0x00000010040b7824 */ /* 0x003fe200078e00ff */
[----:B------:R-:W-:Y:S01]  /*17d0*/  SHF.R.U32.HI R13, RZ, 0x2, R4 ;  /* 0x00000002ff0d7819 */ /* 0x000fe20000011604 */
[----:B------:R-:W-:Y:S01]  /*17e0*/  UIADD3 UR4, UPT, UPT, UR4, 0x1, URZ ;  /* 0x0000000104047890 */ /* 0x000fe2000fffe0ff */
[----:B------:R-:W-:Y:S02]  /*17f0*/  LOP3.LUT R0, R7, R0, RZ, 0x3c, !PT ;  /* 0x0000000007007212 */ /* 0x000fe400078e3cff */
[----:B------:R-:W-:Y:S02]  /*1800*/  SHF.R.U32.HI R7, RZ, 0x2, R2 ;  /* 0x00000002ff077819 */ /* 0x000fe40000011602 */
[----:B------:R-:W-:Y:S01]  /*1810*/  LOP3.LUT R13, R13, R4, RZ, 0x3c, !PT ;  /* 0x000000040d0d7212 */ /* 0x000fe200078e3cff */
[----:B--2---:R-:W-:Y:S01]  /*1820*/  IMAD.SHL.U32 R10, R0, 0x2, RZ ;  /* 0x00000002000a7824 */ /* 0x004fe200078e00ff */
[----:B------:R-:W-:-:S02]  /*1830*/  LOP3.LUT R7, R7, R2, RZ, 0x3c, !PT ;  /* 0x0000000207077212 */ /* 0x000fc400078e3cff */
[----:B------:R-:W-:Y:S02]  /*1840*/  ISETP.NE.AND P0, PT, R9, UR4, PT ;  /* 0x0000000409007c0c */ /* 0x000fe4000bf05270 */
[----:B------:R-:W-:Y:S01]  /*1850*/  LOP3.LUT R11, R4, R11, R10, 0x96, !PT ;  /* 0x0000000b040b7212 */ /* 0x000fe200078e960a */
[----:B------:R-:W-:Y:S01]  /*1860*/  IMAD.SHL.U32 R2, R7, 0x2, RZ ;  /* 0x0000000207027824 */ /* 0x000fe200078e00ff */
[----:B------:R-:W-:Y:S02]  /*1870*/  SHF.R.U32.HI R10, RZ, 0x2, R5 ;  /* 0x00000002ff0a7819 */ /* 0x000fe40000011605 */
[----:B------:R-:W-:Y:S02]  /*1880*/  LOP3.LUT R0, R11, R0, RZ, 0x3c, !PT ;  /* 0x000000000b007212 */ /* 0x000fe400078e3cff */
[----:B------:R-:W-:-:S03]  /*1890*/  LOP3.LUT R10, R10, R5, RZ, 0x3c, !PT ;  /* 0x000000050a0a7212 */ /* 0x000fc600078e3cff */
[----:B------:R-:W-:-:S05]  /*18a0*/  IMAD.SHL.U32 R11, R0, 0x10, RZ ;  /* 0x00000010000b7824 */ /* 0x000fca00078e00ff */
[----:B------:R-:W-:Y:S02]  /*18b0*/  LOP3.LUT R2, R0, R11, R2, 0x96, !PT ;  /* 0x0000000b00027212 */ /* 0x000fe400078e9602 */
[----:B------:R-:W-:Y:S02]  /*18c0*/  SHF.R.U32.HI R11, RZ, 0x2, R6 ;  /* 0x00000002ff0b7819 */ /* 0x000fe40000011606 */
[----:B------:R-:W-:Y:S02]  /*18d0*/  LOP3.LUT R2, R2, R7, RZ, 0x3c, !PT ;  /* 0x0000000702027212 */ /* 0x000fe400078e3cff */
[----:B------:R-:W-:Y:S02]  /*18e0*/  SHF.L.U32 R7, R10, 0x1, RZ ;  /* 0x000000010a077819 */ /* 0x000fe400000006ff */
[----:B------:R-:W-:Y:S01]  /*18f0*/  LOP3.LUT R11, R11, R6, RZ, 0x3c, !PT ;  /* 0x000000060b0b7212 */ /* 0x000fe200078e3cff */
[----:B------:R-:W-:-:S05]  /*1900*/  IMAD.SHL.U32 R5, R2, 0x10, RZ ;  /* 0x0000001002057824 */ /* 0x000fca00078e00ff */
[----:B------:R-:W-:Y:S01]  /*1910*/  LOP3.LUT R5, R2, R5, R7, 0x96, !PT ;  /* 0x0000000502057212 */ /* 0x000fe200078e9607 */
[----:B------:R-:W-:-:S03]  /*1920*/  IMAD.SHL.U32 R7, R11, 0x2, RZ ;  /* 0x000000020b077824 */ /* 0x000fc600078e00ff */
[----:B------:R-:W-:-:S04]  /*1930*/  LOP3.LUT R5, R5, R10, RZ, 0x3c, !PT ;  /* 0x0000000a05057212 */ /* 0x000fc800078e3cff */
[----:B------:R-:W-:Y:S01]  /*1940*/  SHF.R.U32.HI R10, RZ, 0x2, R5 ;  /* 0x00000002ff0a7819 */ /* 0x000fe20000011605 */
[----:B------:R-:W-:-:S03]  /*1950*/  IMAD.SHL.U32 R6, R5, 0x10, RZ ;  /* 0x0000001005067824 */ /* 0x000fc600078e00ff */
[----:B------:R-:W-:Y:S02]  /*1960*/  LOP3.LUT R10, R10, R5, RZ, 0x3c, !PT ;  /* 0x000000050a0a7212 */ /* 0x000fe400078e3cff */
[----:B------:R-:W-:-:S04]  /*1970*/  LOP3.LUT R6, R5, R6, R7, 0x96, !PT ;  /* 0x0000000605067212 */ /* 0x000fc800078e9607 */
[----:B------:R-:W-:Y:S01]  /*1980*/  LOP3.LUT R4, R6, R11, RZ, 0x3c, !PT ;  /* 0x0000000b06047212 */ /* 0x000fe200078e3cff */
[----:B------:R-:W-:Y:S01]  /*1990*/  IMAD.SHL.U32 R6, R13, 0x2, RZ ;  /* 0x000000020d067824 */ /* 0x000fe200078e00ff */
[----:B------:R-:W-:-:S03]  /*19a0*/  SHF.R.U32.HI R11, RZ, 0x2, R0 ;  /* 0x00000002ff0b7819 */ /* 0x000fc60000011600 */
[----:B------:R-:W-:Y:S01]  /*19b0*/  IMAD.SHL.U32 R7, R4, 0x10, RZ ;  /* 0x0000001004077824 */ /* 0x000fe200078e00ff */
[----:B------:R-:W-:-:S04]  /*19c0*/  LOP3.LUT R11, R11, R0, RZ, 0x3c, !PT ;  /* 0x000000000b0b7212 */ /* 0x000fc800078e3cff */
        /* <DEDUP_REMOVED lines=12> */
[----:B------:R-:W-:Y:S01]  /*1a90*/  LOP3.LUT R6, R2, R7, R6, 0x96, !PT ;  /* 0x0000000702067212 */ /* 0x000fe200078e9606 */
[----:B------:R-:W-:-:S03]  /*1aa0*/  IMAD.SHL.U32 R7, R10, 0x2, RZ ;  /* 0x000000020a077824 */ /* 0x000fc600078e00ff */
[----:B------:R-:W-:Y:S02]  /*1ab0*/  LOP3.LUT R5, R6, R13, RZ, 0x3c, !PT ;  /* 0x0000000d06057212 */ /* 0x000fe400078e3cff */
        /* <DEDUP_REMOVED lines=16> */
[----:B------:R-:W-:Y:S02]  /*1bc0*/  LOP3.LUT R2, R6, R13, RZ, 0x3c, !PT ;  /* 0x0000000d06027212 */ /* 0x000fe400078e3cff */
[----:B------:R-:W-:Y:S02]  /*1bd0*/  SHF.L.U32 R6, R11, 0x1, RZ ;  /* 0x000000010b067819 */ /* 0x000fe400000006ff */
[----:B------:R-:W-:Y:S01]  /*1be0*/  SHF.R.U32.HI R13, RZ, 0x2, R0 ;  /* 0x00000002ff0d7819 */ /* 0x000fe20000011600 */
[----:B------:R-:W-:-:S03]  /*1bf0*/  IMAD.SHL.U32 R7, R2, 0x10, RZ ;  /* 0x0000001002077824 */ /* 0x000fc600078e00ff */
[----:B------:R-:W-:Y:S02]  /*1c00*/  LOP3.LUT R13, R13, R0, RZ, 0x3c, !PT ;  /* 0x000000000d0d7212 */ /* 0x000fe400078e3cff */
        /* <DEDUP_REMOVED lines=265> */
[----:B------:R-:W-:Y:S02]  /*2ca0*/  IMAD.SHL.U32 R7, R10, 0x2, RZ ;  /* 0x000000020a077824 */ /* 0x000fe400078e00ff */
[----:B------:R-:W-:Y:S01]  /*2cb0*/  IMAD.SHL.U32 R0, R13, 0x2, RZ ;  /* 0x000000020d007824 */ /* 0x000fe200078e00ff */
        /* <DEDUP_REMOVED lines=11> */
[----:B------:R-:W-:Y:S02]  /*2d70*/  LOP3.LUT R6, R6, R11, RZ, 0x3c, !PT ;  /* 0x0000000b06067212 */ /* 0x000fe400078e3cff */
[----:B------:R-:W-:-:S03]  /*2d80*/  SHF.R.U32.HI R11, RZ, 0x2, R2 ;  /* 0x00000002ff0b7819 */ /* 0x000fc60000011602 */
[----:B------:R-:W-:Y:S01]  /*2d90*/  IMAD.SHL.U32 R7, R6, 0x10, RZ ;  /* 0x0000001006077824 */ /* 0x000fe200078e00ff */
[----:B------:R-:W-:-:S04]  /*2da0*/  LOP3.LUT R11, R11, R2, RZ, 0x3c, !PT ;  /* 0x000000020b0b7212 */ /* 0x000fc800078e3cff */
[----:B------:R-:W-:Y:S02]  /*2db0*/  LOP3.LUT R0, R6, R7, R0, 0x96, !PT ;  /* 0x0000000706007212 */ /* 0x000fe400078e9600 */
[----:B------:R-:W-:Y:S02]  /*2dc0*/  SHF.L.U32 R2, R11, 0x1, RZ ;  /* 0x000000010b027819 */ /* 0x000fe400000006ff */
[----:B------:R-:W-:Y:S02]  /*2dd0*/  LOP3.LUT R7, R0, R13, RZ, 0x3c, !PT ;  /* 0x0000000d00077212 */ /* 0x000fe400078e3cff */
[----:B------:R-:W-:-:S03]  /*2de0*/  SHF.R.U32.HI R13, RZ, 0x2, R4 ;  /* 0x00000002ff0d7819 */ /* 0x000fc60000011604 */
[----:B------:R-:W-:Y:S01]  /*2df0*/  IMAD.SHL.U32 R0, R7, 0x10, RZ ;  /* 0x0000001007007824 */ /* 0x000fe200078e00ff */
[----:B------:R-:W-:-:S04]  /*2e00*/  LOP3.LUT R13, R13, R4, RZ, 0x3c, !PT ;  /* 0x000000040d0d7212 */ /* 0x000fc800078e3cff */
[----:B------:R-:W-:Y:S01]  /*2e10*/  LOP3.LUT R0, R7, R0, R2, 0x96, !PT ;  /* 0x0000000007007212 */ /* 0x000fe200078e9602 */
[----:B------:R-:W-:-:S03]  /*2e20*/  IMAD.SHL.U32 R2, R13, 0x2, RZ ;  /* 0x000000020d027824 */ /* 0x000fc600078e00ff */
[----:B------:R-:W-:Y:S01]  /*2e30*/  LOP3.LUT R10, R0, R11, RZ, 0x3c, !PT ;  /* 0x0000000b000a7212 */ /* 0x000fe200078e3cff */
[----:B------:R-:W-:-:S04]  /*2e40*/  IMAD.SHL.U32 R0, R5, 0x2, RZ ;  /* 0x0000000205007824 */ /* 0x000fc800078e00ff */
[----:B------:R-:W-:-:S05]  /*2e50*/  IMAD.SHL.U32 R11, R10, 0x10, RZ ;  /* 0x000000100a0b7824 */ /* 0x000fca00078e00ff */
[----:B------:R-:W-:Y:S02]  /*2e60*/  LOP3.LUT R0, R10, R11, R0, 0x96, !PT ;  /* 0x0000000b0a007212 */ /* 0x000fe400078e9600 */
[----:B------:R-:W-:Y:S02]  /*2e70*/  SHF.R.U32.HI R11, RZ, 0x2, R6 ;  /* 0x00000002ff0b7819 */ /* 0x000fe40000011606 */
[----:B------:R-:W-:Y:S02]  /*2e80*/  LOP3.LUT R0, R0, R5, RZ, 0x3c, !PT ;  /* 0x0000000500007212 */ /* 0x000fe400078e3cff */
[----:B------:R-:W-:Y:S02]  /*2e90*/  LOP3.LUT R11, R11, R6, RZ, 0x3c, !PT ;  /* 0x000000060b0b7212 */ /* 0x000fe400078e3cff */
[----:B------:R-:W-:Y:S01]  /*2ea0*/  SHF.R.U32.HI R6, RZ, 0x2, R7 ;  /* 0x00000002ff067819 */ /* 0x000fe20000011607 */
[----:B------:R-:W-:Y:S02]  /*2eb0*/  IMAD.SHL.U32 R5, R0, 0x10, RZ ;  /* 0x0000001000057824 */ /* 0x000fe400078e00ff */
[----:B------:R-:W-:Y:S01]  /*2ec0*/  IMAD.SHL.U32 R4, R11, 0x2, RZ ;  /* 0x000000020b047824 */ /* 0x000fe200078e00ff */
[----:B------:R-:W-:-:S02]  /*2ed0*/  LOP3.LUT R6, R6, R7, RZ, 0x3c, !PT ;  /* 0x0000000706067212 */ /* 0x000fc400078e3cff */
[----:B------:R-:W-:-:S03]  /*2ee0*/  LOP3.LUT R2, R0, R5, R2, 0x96, !PT ;  /* 0x0000000500027212 */ /* 0x000fc600078e9602 */
[----:B------:R-:W-:Y:S01]  /*2ef0*/  IMAD.SHL.U32 R7, R6, 0x2, RZ ;  /* 0x0000000206077824 */ /* 0x000fe200078e00ff */
[----:B------:R-:W-:-:S05]  /*2f00*/  LOP3.LUT R2, R2, R13, RZ, 0x3c, !PT ;  /* 0x0000000d02027212 */ /* 0x000fca00078e3cff */
[----:B------:R-:W-:-:S05]  /*2f10*/  IMAD.SHL.U32 R5, R2, 0x10, RZ ;  /* 0x0000001002057824 */ /* 0x000fca00078e00ff */
[----:B------:R-:W-:-:S04]  /*2f20*/  LOP3.LUT R4, R2, R5, R4, 0x96, !PT ;  /* 0x0000000502047212 */ /* 0x000fc800078e9604 */
[----:B------:R-:W-:Y:S02]  /*2f30*/  LOP3.LUT R5, R4, R11, RZ, 0x3c, !PT ;  /* 0x0000000b04057212 */ /* 0x000fe400078e3cff */
[----:B------:R-:W-:-:S03]  /*2f40*/  SHF.R.U32.HI R11, RZ, 0x2, R10 ;  /* 0x00000002ff0b7819 */ /* 0x000fc6000001160a */
[----:B------:R-:W-:Y:S01]  /*2f50*/  IMAD.SHL.U32 R4, R5, 0x10, RZ ;  /* 0x0000001005047824 */ /* 0x000fe200078e00ff */
[----:B------:R-:W-:-:S04]  /*2f60*/  LOP3.LUT R11, R11, R10, RZ, 0x3c, !PT ;  /* 0x0000000a0b0b7212 */ /* 0x000fc800078e3cff */
[----:B------:R-:W-:Y:S01]  /*2f70*/  LOP3.LUT R7, R5, R4, R7, 0x96, !PT ;  /* 0x0000000405077212 */ /* 0x000fe200078e9607 */
[----:B------:R-:W-:-:S03]  /*2f80*/  IMAD.SHL.U32 R4, R11, 0x2, RZ ;  /* 0x000000020b047824 */ /* 0x000fc600078e00ff */
[----:B------:R-:W-:-:S05]  /*2f90*/  LOP3.LUT R6, R7, R6, RZ, 0x3c, !PT ;  /* 0x0000000607067212 */ /* 0x000fca00078e3cff */
[----:B------:R-:W-:-:S05]  /*2fa0*/  IMAD.SHL.U32 R7, R6, 0x10, RZ ;  /* 0x0000001006077824 */ /* 0x000fca00078e00ff */
[----:B------:R-:W-:-:S04]  /*2fb0*/  LOP3.LUT R4, R6, R7, R4, 0x96, !PT ;  /* 0x0000000706047212 */ /* 0x000fc800078e9604 */
[----:B------:R-:W-:Y:S01]  /*2fc0*/  LOP3.LUT R4, R4, R11, RZ, 0x3c, !PT ;  /* 0x0000000b04047212 */ /* 0x000fe200078e3cff */
[----:B------:R-:W-:Y:S06]  /*2fd0*/  @P0 BRA `(.L_x_15) ;  /* 0xffffffe400f40947 */ /* 0x000fec000383ffff */
.L_x_5:
[----:B------:R-:W3:Y:S02]  /*2fe0*/  LDCU UR6, c[0x0][0x388] ;  /* 0x00007100ff0677ac */ /* 0x000ee40008000800 */
[----:B---3--:R-:W-:-:S09]  /*2ff0*/  UISETP.GE.AND UP0, UPT, UR6, 0x1, UPT ;  /* 0x000000010600788c */ /* 0x008fd2000bf06270 */
[----:B------:R-:W-:Y:S05]  /*3000*/  BRA.U !UP0, `(.L_x_16) ;  /* 0x0000001d08547547 */ /* 0x000fea000b800000 */
[----:B------:R-:W-:Y:S01]  /*3010*/  UIADD3 UR11, UPT, UPT, UR6, -0x1, URZ ;  /* 0xffffffff060b7890 */ /* 0x000fe2000fffe0ff */
[----:B------:R-:W-:Y:S01]  /*3020*/  IMAD.MOV.U32 R7, RZ, RZ, R8 ;  /* 0x000000ffff077224 */ /* 0x000fe200078e0008 */
[----:B------:R-:W-:Y:S02]  /*3030*/  ULOP3.LUT UR8, UR6, 0xf, URZ, 0xc0, !UPT ;  /* 0x0000000f06087892 */ /* 0x000fe4000f8ec0ff */
[----:B------:R-:W-:Y:S02]  /*3040*/  UISETP.GE.U32.AND UP0, UPT, UR11, 0xf, UPT ;  /* 0x0000000f0b00788c */ /* 0x000fe4000bf06070 */
[----:B------:R-:W-:Y:S01]  /*3050*/  UISETP.NE.AND UP1, UPT, UR8, URZ, UPT ;  /* 0x000000ff0800728c */ /* 0x000fe2000bf25270 */
[----:B------:R-:W-:-:S06]  /*3060*/  UMOV UR4, URZ ;  /* 0x000000ff00047c82 */ /* 0x000fcc0008000000 */
[----:B------:R-:W-:Y:S05]  /*3070*/  BRA.U !UP0, `(.L_x_17) ;  /* 0x0000000108447547 */ /* 0x000fea000b800000 */
[----:B------:R-:W-:Y:S01]  /*3080*/  ULOP3.LUT UR4, UR6, 0x7ffffff0, URZ, 0xc0, !UPT ;  /* 0x7ffffff006047892 */ /* 0x000fe2000f8ec0ff */
[C---:B------:R-:W-:Y:S02]  /*3090*/  VIADD R25, R1.reuse, 0x20 ;  /* 0x0000002001197836 */ /* 0x040fe40000000000 */
[----:B------:R-:W-:Y:S01]  /*30a0*/  VIADD R24, R1, 0x820 ;  /* 0x0000082001187836 */ /* 0x000fe20000000000 */
[----:B------:R-:W-:-:S12]  /*30b0*/  UIADD3 UR5, UPT, UPT, -UR4, URZ, URZ ;  /* 0x000000ff04057290 */ /* 0x000fd8000fffe1ff */
.L_x_18:
[----:B012---:R-:W2:Y:S04]  /*30c0*/  LDL.128 R8, [R25+-0x20] ;  /* 0xffffe00019087983 */ /* 0x007ea80000100c00 */
[----:B--2---:R-:W-:Y:S04]  /*30d0*/  STL.128 [R24+-0x20], R8 ;  /* 0xffffe00818007387 */ /* 0x004fe80000100c00 */
[----:B------:R-:W2:Y:S04]  /*30e0*/  LDL.128 R12, [R25+-0x10] ;  /* 0xfffff000190c7983 */ /* 0x000ea80000100c00 */
[----:B--2---:R-:W-:Y:S04]  /*30f0*/  STL.128 [R24+-0x10], R12 ;  /* 0xfffff00c18007387 */ /* 0x004fe80000100c00 */
[----:B------:R-:W2:Y:S01]  /*3100*/  LDL.128 R16, [R25] ;  /* 0x0000000019107983 */ /* 0x000ea20000100c00 */
[----:B------:R-:W-:-:S04]  /*3110*/  UIADD3 UR5, UPT, UPT, UR5, 0x10, URZ ;  /* 0x0000001005057890 */ /* 0x000fc8000fffe0ff */
[----:B------:R-:W-:Y:S01]  /*3120*/  UISETP.NE.AND UP0, UPT, UR5, URZ, UPT ;  /* 0x000000ff0500728c */ /* 0x000fe2000bf05270 */
[----:B--2---:R-:W-:Y:S04]  /*3130*/  STL.128 [R24], R16 ;  /* 0x0000001018007387 */ /* 0x004fe80000100c00 */
[----:B------:R0:W2:Y:S02]  /*3140*/  LDL.128 R20, [R25+0x10] ;  /* 0x0000100019147983 */ /* 0x0000a40000100c00 */
[----:B0-----:R-:W-:Y:S02]  /*3150*/  VIADD R25, R25, 0x40 ;  /* 0x0000004019197836 */ /* 0x001fe40000000000 */
[----:B--2---:R0:W-:Y:S02]  /*3160*/  STL.128 [R24+0x10], R20 ;  /* 0x0000101418007387 */ /* 0x0041e40000100c00 */
[----:B0-----:R-:W-:Y:S01]  /*3170*/  IADD3 R24, PT, PT, R24, 0x40, RZ ;  /* 0x0000004018187810 */ /* 0x001fe20007ffe0ff */
[----:B------:R-:W-:Y:S06]  /*3180*/  BRA.U UP0, `(.L_x_18) ;  /* 0xfffffffd00cc7547 */ /* 0x000fec000b83ffff */
.L_x_17:
[----:B------:R-:W-:Y:S02]  /*3190*/  IMAD.MOV.U32 R8, RZ, RZ, R5 ;  /* 0x000000ffff087224 */ /* 0x000fe400078e0005 */
[----:B------:R-:W-:Y:S01]  /*31a0*/  IMAD.MOV.U32 R9, RZ, RZ, R6 ;  /* 0x000000ffff097224 */ /* 0x000fe200078e0006 */
[----:B------:R-:W-:Y:S06]  /*31b0*/  BRA.U !UP1, `(.L_x_19) ;  /* 0x0000000109c07547 */ /* 0x000fec000b800000 */
[----:B------:R-:W-:Y:S02]  /*31c0*/  UISETP.GE.U32.AND UP0, UPT, UR8, 0x8, UPT ;  /* 0x000000080800788c */ /* 0x000fe4000bf06070 */
[----:B------:R-:W-:-:S04]  /*31d0*/  ULOP3.LUT UR10, UR6, 0x7, URZ, 0xc0, !UPT ;  /* 0x00000007060a7892 */ /* 0x000fc8000f8ec0ff */
[----:B------:R-:W-:-:S03]  /*31e0*/  UISETP.NE.AND UP1, UPT, UR10, URZ, UPT ;  /* 0x000000ff0a00728c */ /* 0x000fc6000bf25270 */
[----:B------:R-:W-:Y:S08]  /*31f0*/  BRA.U !UP0, `(.L_x_20) ;  /* 0x0000000108487547 */ /* 0x000ff0000b800000 */
[----:B------:R-:W-:-:S09]  /*3200*/  ULEA UR5, UR4, UR16, 0x2 ;  /* 0x0000001004057291 */ /* 0x000fd2000f8e10ff */
[----:B------:R-:W3:Y:S04]  /*3210*/  LDL R5, [UR5] ;  /* 0x00000005ff057983 */ /* 0x000ee80008100800 */
[----:B------:R-:W4:Y:S04]  /*3220*/  LDL R6, [UR5+0x4] ;  /* 0x00000405ff067983 */ /* 0x000f280008100800 */
[----:B--2---:R-:W2:Y:S04]  /*3230*/  LDL R10, [UR5+0x8] ;  /* 0x00000805ff0a7983 */ /* 0x004ea80008100800 */
[----:B01----:R-:W5:Y:S04]  /*3240*/  LDL R11, [UR5+0xc] ;  /* 0x00000c05ff0b7983 */ /* 0x003f680008100800 */
[----:B------:R-:W5:Y:S04]  /*3250*/  LDL R12, [UR5+0x10] ;  /* 0x00001005ff0c7983 */ /* 0x000f680008100800 */
[----:B------:R-:W5:Y:S04]  /*3260*/  LDL R13, [UR5+0x14] ;  /* 0x00001405ff0d7983 */ /* 0x000f680008100800 */
[----:B------:R-:W5:Y:S04]  /*3270*/  LDL R14, [UR5+0x18] ;  /* 0x00001805ff0e7983 */ /* 0x000f680008100800 */
[----:B------:R-:W5:Y:S01]  /*3280*/  LDL R15, [UR5+0x1c] ;  /* 0x00001c05ff0f7983 */ /* 0x000f620008100800 */
[----:B------:R-:W-:-:S03]  /*3290*/  UIADD3 UR4, UPT, UPT, UR4, 0x8, URZ ;  /* 0x0000000804047890 */ /* 0x000fc6000fffe0ff */
[----:B---3--:R3:W-:Y:S04]  /*32a0*/  STL [UR5+0x800], R5 ;  /* 0x00080005ff007987 */ /* 0x0087e80008100805 */
[----:B----4-:R3:W-:Y:S04]  /*32b0*/  STL [UR5+0x804], R6 ;  /* 0x00080406ff007987 */ /* 0x0107e80008100805 */
[----:B--2---:R3:W-:Y:S04]  /*32c0*/  STL [UR5+0x808], R10 ;  /* 0x0008080aff007987 */ /* 0x0047e80008100805 */
[----:B-----5:R3:W-:Y:S04]  /*32d0*/  STL [UR5+0x80c], R11 ;  /* 0x00080c0bff007987 */ /* 0x0207e80008100805 */
[----:B------:R3:W-:Y:S04]  /*32e0*/  STL [UR5+0x810], R12 ;  /* 0x0008100cff007987 */ /* 0x0007e80008100805 */
[----:B------:R3:W-:Y:S04]  /*32f0*/  STL [UR5+0x814], R13 ;  /* 0x0008140dff007987 */ /* 0x0007e80008100805 */
[----:B------:R3:W-:Y:S04]  /*3300*/  STL [UR5+0x818], R14 ;  /* 0x0008180eff007987 */ /* 0x0007e80008100805 */
[----:B------:R3:W-:Y:S02]  /*3310*/  STL [UR5+0x81c], R15 ;  /* 0x00081c0fff007987 */ /* 0x0007e40008100805 */
.L_x_20:
[----:B------:R-:W-:Y:S05]  /*3320*/  BRA.U !UP1, `(.L_x_19) ;  /* 0x0000000109647547 */ /* 0x000fea000b800000 */
[----:B------:R-:W-:Y:S02]  /*3330*/  UISETP.GE.U32.AND UP0, UPT, UR10, 0x4, UPT ;  /* 0x000000040a00788c */ /* 0x000fe4000bf06070 */
[----:B------:R-:W-:-:S04]  /*3340*/  ULOP3.LUT UR7, UR6, 0x3, URZ, 0xc0, !UPT ;  /* 0x0000000306077892 */ /* 0x000fc8000f8ec0ff */
[----:B------:R-:W-:-:S03]  /*3350*/  UISETP.NE.AND UP1, UPT, UR7, URZ, UPT ;  /* 0x000000ff0700728c */ /* 0x000fc6000bf25270 */
[----:B------:R-:W-:Y:S08]  /*3360*/  BRA.U !UP0, `(.L_x_21) ;  /* 0x0000000108287547 */ /* 0x000ff0000b800000 */
[----:B------:R-:W-:-:S09]  /*3370*/  ULEA UR5, UR4, UR16, 0x2 ;  /* 0x0000001004057291 */ /* 0x000fd2000f8e10ff */
[----:B---3--:R-:W3:Y:S04]  /*3380*/  LDL R5, [UR5] ;  /* 0x00000005ff057983 */ /* 0x008ee80008100800 */
[----:B------:R-:W4:Y:S04]  /*3390*/  LDL R6, [UR5+0x4] ;  /* 0x00000405ff067983 */ /* 0x000f280008100800 */
[----:B--2---:R-:W2:Y:S04]  /*33a0*/  LDL R10, [UR5+0x8] ;  /* 0x00000805ff0a7983 */ /* 0x004ea80008100800 */
[----:B01----:R-:W5:Y:S01]  /*33b0*/  LDL R11, [UR5+0xc] ;  /* 0x00000c05ff0b7983 */ /* 0x003f620008100800 */
[----:B------:R-:W-:-:S03]  /*33c0*/  UIADD3 UR4, UPT, UPT, UR4, 0x4, URZ ;  /* 0x0000000404047890 */ /* 0x000fc6000fffe0ff */
[----:B---3--:R0:W-:Y:S04]  /*33d0*/  STL [UR5+0x800], R5 ;  /* 0x00080005ff007987 */ /* 0x0081e80008100805 */
[----:B----4-:R0:W-:Y:S04]  /*33e0*/  STL [UR5+0x804], R6 ;  /* 0x00080406ff007987 */ /* 0x0101e80008100805 */
[----:B--2---:R0:W-:Y:S04]  /*33f0*/  STL [UR5+0x808], R10 ;  /* 0x0008080aff007987 */ /* 0x0041e80008100805 */
[----:B-----5:R0:W-:Y:S02]  /*3400*/  STL [UR5+0x80c], R11 ;  /* 0x00080c0bff007987 */ /* 0x0201e40008100805 */
.L_x_21:
[----:B------:R-:W-:Y:S05]  /*3410*/  BRA.U !UP1, `(.L_x_19) ;  /* 0x0000000109287547 */ /* 0x000fea000b800000 */
[----:B------:R-:W-:Y:S02]  /*3420*/  UIMAD UR10, UR4, 0x4, UR9 ;  /* 0x00000004040a78a4 */ /* 0x000fe4000f8e0209 */
[----:B------:R-:W-:Y:S02]  /*3430*/  UIMAD UR5, UR4, 0x4, UR16 ;  /* 0x00000004040578a4 */ /* 0x000fe4000f8e0210 */
[----:B------:R-:W-:-:S12]  /*3440*/  UIADD3 UR4, UPT, UPT, -UR7, URZ, URZ ;  /* 0x000000ff07047290 */ /* 0x000fd8000fffe1ff */
.L_x_22:
[----:B0--34-:R-:W3:Y:S01]  /*3450*/  LDL R5, [UR5] ;  /* 0x00000005ff057983 */ /* 0x019ee20008100800 */
[----:B------:R-:W-:Y:S02]  /*3460*/  UIADD3 UR4, UPT, UPT, UR4, 0x1, URZ ;  /* 0x0000000104047890 */ /* 0x000fe4000fffe0ff */
[----:B------:R-:W-:Y:S02]  /*3470*/  UIADD3 UR5, UPT, UPT, UR5, 0x4, URZ ;  /* 0x0000000405057890 */ /* 0x000fe4000fffe0ff */
[----:B------:R-:W-:Y:S01]  /*3480*/  UISETP.NE.AND UP0, UPT, UR4, URZ, UPT ;  /* 0x000000ff0400728c */ /* 0x000fe2000bf05270 */
[----:B---3--:R4:W-:Y:S01]  /*3490*/  STL [UR10], R5 ;  /* 0x00000005ff007987 */ /* 0x0089e2000810080a */
[----:B------:R-:W-:-:S07]  /*34a0*/  UIADD3 UR10, UPT, UPT, UR10, 0x4, URZ ;  /* 0x000000040a0a7890 */ /* 0x000fce000fffe0ff */
[----:B------:R-:W-:Y:S05]  /*34b0*/  BRA.U UP0, `(.L_x_22) ;  /* 0xfffffffd00e47547 */ /* 0x000fea000b83ffff */
.L_x_19:
[----:B------:R-:W-:Y:S01]  /*34c0*/  UISETP.NE.AND UP0, UPT, UR6, 0x1, UPT ;  /* 0x000000010600788c */ /* 0x000fe2000bf05270 */
[----:B0--3--:R-:W-:-:S08]  /*34d0*/  IMAD.MOV.U32 R6, RZ, RZ, RZ ;  /* 0x000000ffff067224 */ /* 0x009fd000078e00ff */
[----:B------:R-:W-:Y:S05]  /*34e0*/  BRA.U !UP0, `(.L_x_23) ;  /* 0x00000005086c7547 */ /* 0x000fea000b800000 */
[----:B------:R-:W-:Y:S01]  /*34f0*/  ULOP3.LUT UR4, UR6, 0x7ffffffe, URZ, 0xc0, !UPT ;  /* 0x7ffffffe06047892 */ /* 0x000fe2000f8ec0ff */
[----:B--2---:R-:W-:Y:S02]  /*3500*/  VIADD R10, R7, 0x587c5 ;  /* 0x000587c5070a7836 */ /* 0x004fe40000000000 */
[----:B----4-:R-:W-:Y:S01]  /*3510*/  IMAD.MOV.U32 R5, RZ, RZ, R1 ;  /* 0x000000ffff057224 */ /* 0x010fe200078e0001 */
[----:B------:R-:W-:-:S12]  /*3520*/  UIADD3 UR5, UPT, UPT, -UR4, URZ, URZ ;  /* 0x000000ff04057290 */ /* 0x000fd8000fffe1ff */
.L_x_28:
[----:B------:R-:W-:Y:S01]  /*3530*/  SHF.R.U32.HI R7, RZ, 0x2, R0 ;  /* 0x00000002ff077819 */ /* 0x000fe20000011600 */
[----:B-1----:R-:W-:Y:S01]  /*3540*/  IMAD.SHL.U32 R11, R4, 0x10, RZ ;  /* 0x00000010040b7824 */ /* 0x002fe200078e00ff */
[----:B------:R-:W-:Y:S01]  /*3550*/  BSSY.RECONVERGENT B0, `(.L_x_24) ;  /* 0x0000040000007945 */ /* 0x000fe20003800200 */
[----:B------:R-:W-:Y:S01]  /*3560*/  IMAD.MOV.U32 R6, RZ, RZ, R9 ;  /* 0x000000ffff067224 */ /* 0x000fe200078e0009 */
[----:B------:R-:W-:Y:S01]  /*3570*/  LOP3.LUT R7, R7, R0, RZ, 0x3c, !PT ;  /* 0x0000000007077212 */ /* 0x000fe200078e3cff */
[----:B------:R-:W-:-:S04]  /*3580*/  IMAD.MOV.U32 R12, RZ, RZ, 0x3e055027 ;  /* 0x3e055027ff0c7424 */ /* 0x000fc800078e00ff */
[----:B------:R-:W-:-:S05]  /*3590*/  IMAD.SHL.U32 R0, R7, 0x2, RZ ;  /* 0x0000000207007824 */ /* 0x000fca00078e00ff */
[----:B------:R-:W-:-:S04]  /*35a0*/  LOP3.LUT R0, R4, R11, R0, 0x96, !PT ;  /* 0x0000000b04007212 */ /* 0x000fc800078e9600 */
[----:B------:R-:W-:Y:S01]  /*35b0*/  LOP3.LUT R9, R0, R7, RZ, 0x3c, !PT ;  /* 0x0000000700097212 */ /* 0x000fe200078e3cff */
[----:B------:R-:W-:-:S04]  /*35c0*/  IMAD.MOV.U32 R7, RZ, RZ, 0x2f800000 ;  /* 0x2f800000ff077424 */ /* 0x000fc800078e00ff */
[----:B------:R-:W-:-:S05]  /*35d0*/  IMAD.IADD R0, R9, 0x1, R10 ;  /* 0x0000000109007824 */ /* 0x000fca00078e020a */
[----:B------:R-:W-:-:S05]  /*35e0*/  I2FP.F32.U32 R0, R0 ;  /* 0x0000000000007245 */ /* 0x000fca0000201000 */
[----:B------:R-:W-:-:S05]  /*35f0*/  FFMA R0, R0, R7, 1.1641532182693481445e-10 ;  /* 0x2f00000000007423 */ /* 0x000fca0000000007 */
[----:B------:R-:W-:-:S13]  /*3600*/  FSETP.GEU.AND P0, PT, R0, 1.175494350822287508e-38, PT ;  /* 0x008000000000780b */ /* 0x000fda0003f0e000 */
[----:B------:R-:W-:-:S04]  /*3610*/  @!P0 FMUL R0, R0, 8388608 ;  /* 0x4b00000000008820 */ /* 0x000fc80000400000 */
[----:B------:R-:W-:-:S05]  /*3620*/  VIADD R7, R0, 0xc0d55555 ;  /* 0xc0d5555500077836 */ /* 0x000fca0000000000 */
[----:B------:R-:W-:-:S05]  /*3630*/  LOP3.LUT R11, R7, 0xff800000, RZ, 0xc0, !PT ;  /* 0xff800000070b7812 */ /* 0x000fca00078ec0ff */
[----:B------:R-:W-:-:S04]  /*3640*/  IMAD.IADD R7, R0, 0x1, -R11 ;  /* 0x0000000100077824 */ /* 0x000fc800078e0a0b */
[----:B------:R-:W-:Y:S01]  /*3650*/  FADD R13, R7, -1 ;  /* 0xbf800000070d7421 */ /* 0x000fe20000000000 */
[----:B------:R-:W-:Y:S02]  /*3660*/  FSEL R7, RZ, -23, P0 ;  /* 0xc1b80000ff077808 */ /* 0x000fe40000000000 */
[----:B------:R-:W-:Y:S01]  /*3670*/  ISETP.GT.U32.AND P0, PT, R0, 0x7f7fffff, PT ;  /* 0x7f7fffff0000780c */ /* 0x000fe20003f04070 */
[----:B------:R-:W-:-:S04]  /*3680*/  FFMA R12, R13, -R12, 0.14084610342979431152 ;  /* 0x3e1039f60d0c7423 */ /* 0x000fc8000000080c */
[----:B------:R-:W-:-:S04]  /*3690*/  FFMA R12, R13, R12, -0.12148627638816833496 ;  /* 0xbdf8cdcc0d0c7423 */ /* 0x000fc8000000000c */
[----:B------:R-:W-:-:S04]  /*36a0*/  FFMA R12, R13, R12, 0.13980610668659210205 ;  /* 0x3e0f29550d0c7423 */ /* 0x000fc8000000000c */
[----:B------:R-:W-:-:S04]  /*36b0*/  FFMA R12, R13, R12, -0.16684235632419586182 ;  /* 0xbe2ad8b90d0c7423 */ /* 0x000fc8000000000c */
[----:B------:R-:W-:-:S04]  /*36c0*/  FFMA R12, R13, R12, 0.20012299716472625732 ;  /* 0x3e4ced0b0d0c7423 */ /* 0x000fc8000000000c */
[----:B------:R-:W-:-:S04]  /*36d0*/  FFMA R12, R13, R12, -0.24999669194221496582 ;  /* 0xbe7fff220d0c7423 */ /* 0x000fc8000000000c */
[----:B------:R-:W-:-:S04]  /*36e0*/  FFMA R12, R13, R12, 0.33333182334899902344 ;  /* 0x3eaaaa780d0c7423 */ /* 0x000fc8000000000c */
[C---:B------:R-:W-:Y:S01]  /*36f0*/  FFMA R14, R13.reuse, R12, -0.5 ;  /* 0xbf0000000d0e7423 */ /* 0x040fe2000000000c */
[----:B------:R-:W-:Y:S02]  /*3700*/  I2FP.F32.S32 R12, R11 ;  /* 0x0000000b000c7245 */ /* 0x000fe40000201400 */
[----:B------:R-:W-:Y:S01]  /*3710*/  SHF.R.U32.HI R11, RZ, 0x2, R2 ;  /* 0x00000002ff0b7819 */ /* 0x000fe20000011602 */
[----:B------:R-:W-:Y:S02]  /*3720*/  FMUL R14, R13, R14 ;  /* 0x0000000e0d0e7220 */ /* 0x000fe40000400000 */
[----:B------:R-:W-:Y:S01]  /*3730*/  FFMA R7, R12, 1.1920928955078125e-07, R7 ;  /* 0x340000000c077823 */ /* 0x000fe20000000007 */
[----:B------:R-:W-:Y:S01]  /*3740*/  LOP3.LUT R2, R11, R2, RZ, 0x3c, !PT ;  /* 0x000000020b027212 */ /* 0x000fe200078e3cff */
[----:B------:R-:W-:Y:S01]  /*3750*/  FFMA R14, R13, R14, R13 ;  /* 0x0000000e0d0e7223 */ /* 0x000fe2000000000d */
[----:B------:R-:W-:Y:S01]  /*3760*/  IMAD.MOV.U32 R11, RZ, RZ, 0x7f800000 ;  /* 0x7f800000ff0b7424 */ /* 0x000fe200078e00ff */
[----:B------:R-:W-:-:S02]  /*3770*/  SHF.L.U32 R13, R9, 0x4, RZ ;  /* 0x00000004090d7819 */ /* 0x000fc400000006ff */
[----:B------:R-:W-:Y:S01]  /*3780*/  FFMA R7, R7, 0.69314718246459960938, R14 ;  /* 0x3f31721807077823 */ /* 0x000fe2000000000e */
[----:B------:R-:W-:Y:S01]  /*3790*/  @P0 FFMA R7, R0, R11, +INF ;  /* 0x7f80000000070423 */ /* 0x000fe2000000000b */
[----:B------:R-:W-:Y:S01]  /*37a0*/  IMAD.SHL.U32 R12, R2, 0x2, RZ ;  /* 0x00000002020c7824 */ /* 0x000fe200078e00ff */
[----:B------:R-:W-:Y:S02]  /*37b0*/  FSETP.NEU.AND P0, PT, R0, RZ, PT ;  /* 0x000000ff0000720b */ /* 0x000fe40003f0d000 */
[----:B------:R-:W-:Y:S02]  /*37c0*/  FMUL R11, R7, -2 ;  /* 0xc0000000070b7820 */ /* 0x000fe40000400000 */
[----:B------:R-:W-:-:S03]  /*37d0*/  LOP3.LUT R2, R2, R12, R13, 0x96, !PT ;  /* 0x0000000c02027212 */ /* 0x000fc600078e960d */
[----:B------:R-:W-:Y:S01]  /*37e0*/  FSEL R13, R11, +INF , P0 ;  /* 0x7f8000000b0d7808 */ /* 0x000fe20000000000 */
[----:B------:R-:W-:Y:S01]  /*37f0*/  IMAD.MOV.U32 R11, RZ, RZ, 0x30c90fdb ;  /* 0x30c90fdbff0b7424 */ /* 0x000fe200078e00ff */
[----:B------:R-:W-:Y:S02]  /*3800*/  LOP3.LUT R7, R2, R9, RZ, 0x3c, !PT ;  /* 0x0000000902077212 */ /* 0x000fe400078e3cff */
[----:B------:R0:W1:Y:S01]  /*3810*/  MUFU.RSQ R12, R13 ;  /* 0x0000000d000c7308 */ /* 0x0000620000001400 */
[----:B------:R-:W-:Y:S01]  /*3820*/  VIADD R2, R13, 0xf3000000 ;  /* 0xf30000000d027836 */ /* 0x000fe20000000000 */
[----:B------:R-:W-:-:S04]  /*3830*/  IADD3 R0, PT, PT, R10, 0x587c5, R7 ;  /* 0x000587c50a007810 */ /* 0x000fc80007ffe007 */
[----:B------:R-:W-:Y:S02]  /*3840*/  ISETP.GT.U32.AND P0, PT, R2, 0x727fffff, PT ;  /* 0x727fffff0200780c */ /* 0x000fe40003f04070 */
[----:B------:R-:W-:-:S05]  /*3850*/  I2FP.F32.U32 R0, R0 ;  /* 0x0000000000007245 */ /* 0x000fca0000201000 */
[----:B------:R-:W-:Y:S01]  /*3860*/  FFMA R2, R0, R11, 7.314590599882819788e-10 ;  /* 0x30490fdb00027423 */ /* 0x000fe2000000000b */
[----:B------:R-:W-:Y:S02]  /*3870*/  IMAD.MOV.U32 R11, RZ, RZ, R8 ;  /* 0x000000ffff0b7224 */ /* 0x000fe400078e0008 */
[----:B------:R-:W-:Y:S02]  /*3880*/  IMAD.MOV.U32 R8, RZ, RZ, R4 ;  /* 0x000000ffff087224 */ /* 0x000fe400078e0004 */
[----:B------:R-:W-:Y:S01]  /*3890*/  IMAD.MOV.U32 R4, RZ, RZ, R7 ;  /* 0x000000ffff047224 */ /* 0x000fe200078e0007 */
[----:B01----:R-:W-:Y:S06]  /*38a0*/  @!P0 BRA `(.L_x_25) ;  /* 0x0000000000188947 */ /* 0x003fec0003800000 */
[----:B------:R-:W-:Y:S01]  /*38b0*/  BSSY.RECONVERGENT B1, `(.L_x_26) ;  /* 0x0000004000017945 */ /* 0x000fe20003800200 */
[----:B------:R-:W-:Y:S01]  /*38c0*/  IMAD.MOV.U32 R0, RZ, RZ, R13 ;  /* 0x000000ffff007224 */ /* 0x000fe200078e000d */
[----:B------:R-:W-:-:S07]  /*38d0*/  MOV R16, 0x38f0 ;  /* 0x000038f000107802 */ /* 0x000fce0000000f00 */
[----:B------:R-:W-:Y:S05]  /*38e0*/  CALL.REL.NOINC `($__internal_0_$__cuda_sm20_sqrt_rn_f32_slowpath) ;  /* 0x0000001400407944 */ /* 0x000fea0003c00000 */
[----:B------:R-:W-:Y:S05]  /*38f0*/  BSYNC.RECONVERGENT B1 ;  /* 0x0000000000017941 */ /* 0x000fea0003800200 */
.L_x_26:
[----:B------:R-:W-:Y:S05]  /*3900*/  BRA `(.L_x_27) ;  /* 0x0000000000107947 */ /* 0x000fea0003800000 */
.L_x_25:
[----:B------:R-:W-:Y:S01]  /*3910*/  FMUL.FTZ R0, R13, R12 ;  /* 0x0000000c0d007220 */ /* 0x000fe20000410000 */
[----:B------:R-:W-:-:S03]  /*3920*/  FMUL.FTZ R12, R12, 0.5 ;  /* 0x3f0000000c0c7820 */ /* 0x000fc60000410000 */
[----:B------:R-:W-:-:S04]  /*3930*/  FFMA R7, -R0, R0, R13 ;  /* 0x0000000000077223 */ /* 0x000fc8000000010d */
[----:B------:R-:W-:-:S07]  /*3940*/  FFMA R0, R7, R12, R0 ;  /* 0x0000000c07007223 */ /* 0x000fce0000000000 */
.L_x_27:
[----:B------:R-:W-:Y:S05]  /*3950*/  BSYNC.RECONVERGENT B0 ;  /* 0x0000000000007941 */ /* 0x000fea0003800200 */
.L_x_24:
[----:B------:R-:W2:Y:S01]  /*3960*/  LDL.64 R12, [R5] ;  /* 0x00000000050c7983 */ /* 0x000ea20000100a00 */
[----:B------:R-:W-:Y:S01]  /*3970*/  FMUL.RZ R14, R2, 0.15915493667125701904 ;  /* 0x3e22f983020e7820 */ /* 0x000fe2000040c000 */
[----:B------:R-:W-:Y:S01]  /*3980*/  UIADD3 UR5, UPT, UPT, UR5, 0x2, URZ ;  /* 0x0000000205057890 */ /* 0x000fe2000fffe0ff */
[----:B------:R-:W-:Y:S02]  /*3990*/  VIADD R10, R10, 0xb0f8a ;  /* 0x000b0f8a0a0a7836 */ /* 0x000fe40000000000 */
[----:B------:R-:W0:Y:S01]  /*39a0*/  MUFU.SIN R7, R14 ;  /* 0x0000000e00077308 */ /* 0x000e220000000400 */
[----:B------:R-:W-:Y:S01]  /*39b0*/  UISETP.NE.AND UP0, UPT, UR5, URZ, UPT ;  /* 0x000000ff0500728c */ /* 0x000fe2000bf05270 */
[----:B------:R-:W-:-:S06]  /*39c0*/  IMAD.MOV.U32 R2, RZ, RZ, R6 ;  /* 0x000000ffff027224 */ /* 0x000fcc00078e0006 */
[----:B------:R-:W1:Y:S01]  /*39d0*/  MUFU.COS R15, R14 ;  /* 0x0000000e000f7308 */ /* 0x000e620000000000 */
[-C--:B0-----:R-:W-:Y:S01]  /*39e0*/  FMUL R7, R7, R0.reuse ;  /* 0x0000000007077220 */ /* 0x081fe20000400000 */
[----:B-1----:R-:W-:-:S03]  /*39f0*/  FMUL R0, R15, R0 ;  /* 0x000000000f007220 */ /* 0x002fc60000400000 */
[----:B--2---:R-:W-:Y:S01]  /*3a00*/  FFMA R12, R7, 0.0099999997764825820923, R12 ;  /* 0x3c23d70a070c7823 */ /* 0x004fe2000000000c */
[----:B------:R-:W-:Y:S01]  /*3a10*/  FFMA R13, R0, 0.0099999997764825820923, R13 ;  /* 0x3c23d70a000d7823 */ /* 0x000fe2000000000d */
[----:B------:R-:W-:-:S04]  /*3a20*/  IMAD.MOV.U32 R0, RZ, RZ, R11 ;  /* 0x000000ffff007224 */ /* 0x000fc800078e000b */
[----:B------:R0:W-:Y:S02]  /*3a30*/  STL.64 [R5], R12 ;  /* 0x0000000c05007387 */ /* 0x0001e40000100a00 */
[----:B0-----:R-:W-:Y:S01]  /*3a40*/  VIADD R5, R5, 0x8 ;  /* 0x0000000805057836 */ /* 0x001fe20000000000 */
[----:B------:R-:W-:Y:S06]  /*3a50*/  BRA.U UP0, `(.L_x_28) ;  /* 0xfffffff900b47547 */ /* 0x000fec000b83ffff */
[----:B------:R-:W-:Y:S02]  /*3a60*/  IMAD.MOV.U32 R2, RZ, RZ, R6 ;  /* 0x000000ffff027224 */ /* 0x000fe400078e0006 */
[----:B------:R-:W-:Y:S02]  /*3a70*/  VIADD R7, R10, 0xfffa783b ;  /* 0xfffa783b0a077836 */ /* 0x000fe40000000000 */
[----:B------:R-:W-:Y:S02]  /*3a80*/  IMAD.MOV.U32 R0, RZ, RZ, R11 ;  /* 0x000000ffff007224 */ /* 0x000fe400078e000b */
[----:B------:R-:W-:-:S07]  /*3a90*/  IMAD.U32 R6, RZ, RZ, UR4 ;  /* 0x00000004ff067e24 */ /* 0x000fce000f8e00ff */
.L_x_23:
[----:B------:R-:W0:Y:S02]  /*3aa0*/  LDCU UR4, c[0x0][0x388] ;  /* 0x00007100ff0477ac */ /* 0x000e240008000800 */
[----:B0-----:R-:W-:-:S04]  /*3ab0*/  ULOP3.LUT UR4, UR4, 0x1, URZ, 0xc0, !UPT ;  /* 0x0000000104047892 */ /* 0x001fc8000f8ec0ff */
[----:B------:R-:W-:-:S09]  /*3ac0*/  UISETP.NE.U32.AND UP0, UPT, UR4, 0x1, UPT ;  /* 0x000000010400788c */ /* 0x000fd2000bf05070 */
[----:B------:R-:W-:Y:S05]  /*3ad0*/  BRA.U UP0, `(.L_x_29) ;  /* 0x0000000500107547 */ /* 0x000fea000b800000 */
[----:B----4-:R-:W-:Y:S01]  /*3ae0*/  SHF.R.U32.HI R5, RZ, 0x2, R0 ;  /* 0x00000002ff057819 */ /* 0x010fe20000011600 */
[----:B------:R-:W-:Y:S01]  /*3af0*/  IMAD.SHL.U32 R9, R4, 0x10, RZ ;  /* 0x0000001004097824 */ /* 0x000fe200078e00ff */
[----:B------:R-:W-:Y:S01]  /*3b00*/  BSSY.RECONVERGENT B0, `(.L_x_30) ;  /* 0x000003a000007945 */ /* 0x000fe20003800200 */
[----:B-12---:R-:W-:Y:S01]  /*3b10*/  IMAD.MOV.U32 R11, RZ, RZ, 0x3e055027 ;  /* 0x3e055027ff0b7424 */ /* 0x006fe200078e00ff */
[----:B------:R-:W-:-:S04]  /*3b20*/  LOP3.LUT R5, R5, R0, RZ, 0x3c, !PT ;  /* 0x0000000005057212 */ /* 0x000fc800078e3cff */
[----:B------:R-:W-:-:S04]  /*3b30*/  SHF.L.U32 R0, R5, 0x1, RZ ;  /* 0x0000000105007819 */ /* 0x000fc800000006ff */
[----:B------:R-:W-:-:S04]  /*3b40*/  LOP3.LUT R0, R4, R9, R0, 0x96, !PT ;  /* 0x0000000904007212 */ /* 0x000fc800078e9600 */
[----:B------:R-:W-:Y:S01]  /*3b50*/  LOP3.LUT R0, R0, R5, RZ, 0x3c, !PT ;  /* 0x0000000500007212 */ /* 0x000fe200078e3cff */
[----:B------:R-:W-:-:S03]  /*3b60*/  IMAD.MOV.U32 R5, RZ, RZ, 0x2f800000 ;  /* 0x2f800000ff057424 */ /* 0x000fc600078e00ff */
[----:B------:R-:W-:-:S04]  /*3b70*/  IADD3 R4, PT, PT, R7, 0x587c5, R0 ;  /* 0x000587c507047810 */ /* 0x000fc80007ffe000 */
[----:B------:R-:W-:-:S05]  /*3b80*/  I2FP.F32.U32 R4, R4 ;  /* 0x0000000400047245 */ /* 0x000fca0000201000 */
[----:B------:R-:W-:-:S05]  /*3b90*/  FFMA R4, R4, R5, 1.1641532182693481445e-10 ;  /* 0x2f00000004047423 */ /* 0x000fca0000000005 */
[----:B------:R-:W-:-:S13]  /*3ba0*/  FSETP.GEU.AND P0, PT, R4, 1.175494350822287508e-38, PT ;  /* 0x008000000400780b */ /* 0x000fda0003f0e000 */
[----:B------:R-:W-:-:S04]  /*3bb0*/  @!P0 FMUL R4, R4, 8388608 ;  /* 0x4b00000004048820 */ /* 0x000fc80000400000 */
[----:B------:R-:W-:-:S05]  /*3bc0*/  VIADD R5, R4, 0xc0d55555 ;  /* 0xc0d5555504057836 */ /* 0x000fca0000000000 */
[----:B------:R-:W-:-:S04]  /*3bd0*/  LOP3.LUT R9, R5, 0xff800000, RZ, 0xc0, !PT ;  /* 0xff80000005097812 */ /* 0x000fc800078ec0ff */
[----:B------:R-:W-:Y:S01]  /*3be0*/  I2FP.F32.S32 R8, R9 ;  /* 0x0000000900087245 */ /* 0x000fe20000201400 */
[----:B------:R-:W-:Y:S02]  /*3bf0*/  IMAD.IADD R5, R4, 0x1, -R9 ;  /* 0x0000000104057824 */ /* 0x000fe400078e0a09 */
[----:B------:R-:W-:Y:S02]  /*3c00*/  IMAD.MOV.U32 R9, RZ, RZ, 0x7f800000 ;  /* 0x7f800000ff097424 */ /* 0x000fe400078e00ff */
[----:B------:R-:W-:-:S04]  /*3c10*/  FADD R10, R5, -1 ;  /* 0xbf800000050a7421 */ /* 0x000fc80000000000 */
[----:B------:R-:W-:-:S04]  /*3c20*/  FFMA R5, R10, -R11, 0.14084610342979431152 ;  /* 0x3e1039f60a057423 */ /* 0x000fc8000000080b */
[----:B------:R-:W-:-:S04]  /*3c30*/  FFMA R5, R10, R5, -0.12148627638816833496 ;  /* 0xbdf8cdcc0a057423 */ /* 0x000fc80000000005 */
[----:B------:R-:W-:-:S04]  /*3c40*/  FFMA R5, R10, R5, 0.13980610668659210205 ;  /* 0x3e0f29550a057423 */ /* 0x000fc80000000005 */
[----:B------:R-:W-:-:S04]  /*3c50*/  FFMA R5, R10, R5, -0.16684235632419586182 ;  /* 0xbe2ad8b90a057423 */ /* 0x000fc80000000005 */
[----:B------:R-:W-:-:S04]  /*3c60*/  FFMA R5, R10, R5, 0.20012299716472625732 ;  /* 0x3e4ced0b0a057423 */ /* 0x000fc80000000005 */
[----:B------:R-:W-:-:S04]  /*3c70*/  FFMA R5, R10, R5, -0.24999669194221496582 ;  /* 0xbe7fff220a057423 */ /* 0x000fc80000000005 */
[----:B------:R-:W-:-:S04]  /*3c80*/  FFMA R5, R10, R5, 0.33333182334899902344 ;  /* 0x3eaaaa780a057423 */ /* 0x000fc80000000005 */
[----:B------:R-:W-:Y:S01]  /*3c90*/  FFMA R11, R10, R5, -0.5 ;  /* 0xbf0000000a0b7423 */ /* 0x000fe20000000005 */
[----:B------:R-:W-:Y:S02]  /*3ca0*/  FSEL R5, RZ, -23, P0 ;  /* 0xc1b80000ff057808 */ /* 0x000fe40000000000 */
[----:B------:R-:W-:Y:S01]  /*3cb0*/  ISETP.GT.U32.AND P0, PT, R4, 0x7f7fffff, PT ;  /* 0x7f7fffff0400780c */ /* 0x000fe20003f04070 */
[----:B------:R-:W-:Y:S02]  /*3cc0*/  FMUL R11, R10, R11 ;  /* 0x0000000b0a0b7220 */ /* 0x000fe40000400000 */
[----:B------:R-:W-:Y:S01]  /*3cd0*/  FFMA R8, R8, 1.1920928955078125e-07, R5 ;  /* 0x3400000008087823 */ /* 0x000fe20000000005 */
[----:B------:R-:W-:Y:S01]  /*3ce0*/  SHF.R.U32.HI R5, RZ, 0x2, R2 ;  /* 0x00000002ff057819 */ /* 0x000fe20000011602 */
[----:B------:R-:W-:-:S03]  /*3cf0*/  FFMA R11, R10, R11, R10 ;  /* 0x0000000b0a0b7223 */ /* 0x000fc6000000000a */
[----:B------:R-:W-:Y:S01]  /*3d00*/  LOP3.LUT R5, R5, R2, RZ, 0x3c, !PT ;  /* 0x0000000205057212 */ /* 0x000fe200078e3cff */
[----:B------:R-:W-:Y:S01]  /*3d10*/  FFMA R11, R8, 0.69314718246459960938, R11 ;  /* 0x3f317218080b7823 */ /* 0x000fe2000000000b */
[----:B------:R-:W-:-:S03]  /*3d20*/  IMAD.SHL.U32 R2, R0, 0x10, RZ ;  /* 0x0000001000027824 */ /* 0x000fc600078e00ff */
[C---:B------:R-:W-:Y:S01]  /*3d30*/  @P0 FFMA R11, R4.reuse, R9, +INF ;  /* 0x7f800000040b0423 */ /* 0x040fe20000000009 */
[----:B------:R-:W-:Y:S01]  /*3d40*/  FSETP.NEU.AND P0, PT, R4, RZ, PT ;  /* 0x000000ff0400720b */ /* 0x000fe20003f0d000 */
[----:B------:R-:W-:Y:S02]  /*3d50*/  IMAD.SHL.U32 R8, R5, 0x2, RZ ;  /* 0x0000000205087824 */ /* 0x000fe400078e00ff */
[----:B------:R-:W-:-:S03]  /*3d60*/  FMUL R11, R11, -2 ;  /* 0xc00000000b0b7820 */ /* 0x000fc60000400000 */
[----:B------:R-:W-:Y:S02]  /*3d70*/  LOP3.LUT R5, R5, R8, R2, 0x96, !PT ;  /* 0x0000000805057212 */ /* 0x000fe400078e9602 */
[----:B------:R-:W-:Y:S02]  /*3d80*/  FSEL R11, R11, +INF , P0 ;  /* 0x7f8000000b0b7808 */ /* 0x000fe40000000000 */
[----:B------:R-:W-:Y:S01]  /*3d90*/  LOP3.LUT R0, R5, R0, RZ, 0x3c, !PT ;  /* 0x0000000005007212 */ /* 0x000fe200078e3cff */
[----:B------:R-:W-:Y:S01]  /*3da0*/  IMAD.MOV.U32 R5, RZ, RZ, 0x30c90fdb ;  /* 0x30c90fdbff057424 */ /* 0x000fe200078e00ff */
[----:B------:R0:W1:Y:S01]  /*3db0*/  MUFU.RSQ R2, R11 ;  /* 0x0000000b00027308 */ /* 0x0000620000001400 */
[----:B------:R-:W-:Y:S01]  /*3dc0*/  VIADD R4, R11, 0xf3000000 ;  /* 0xf30000000b047836 */ /* 0x000fe20000000000 */
[----:B------:R-:W-:-:S04]  /*3dd0*/  IADD3 R0, PT, PT, R7, 0xb0f8a, R0 ;  /* 0x000b0f8a07007810 */ /* 0x000fc80007ffe000 */
[----:B------:R-:W-:Y:S02]  /*3de0*/  ISETP.GT.U32.AND P0, PT, R4, 0x727fffff, PT ;  /* 0x727fffff0400780c */ /* 0x000fe40003f04070 */
[----:B------:R-:W-:-:S05]  /*3df0*/  I2FP.F32.U32 R0, R0 ;  /* 0x0000000000007245 */ /* 0x000fca0000201000 */
[----:B------:R-:W-:-:S06]  /*3e00*/  FFMA R4, R0, R5, 7.314590599882819788e-10 ;  /* 0x30490fdb00047423 */ /* 0x000fcc0000000005 */
[----:B01----:R-:W-:Y:S05]  /*3e10*/  @!P0 BRA `(.L_x_31) ;  /* 0x0000000000108947 */ /* 0x003fea0003800000 */
[----:B------:R-:W-:Y:S01]  /*3e20*/  IMAD.MOV.U32 R0, RZ, RZ, R11 ;  /* 0x000000ffff007224 */ /* 0x000fe200078e000b */
[----:B------:R-:W-:-:S07]  /*3e30*/  MOV R16, 0x3e50 ;  /* 0x00003e5000107802 */ /* 0x000fce0000000f00 */
[----:B------:R-:W-:Y:S05]  /*3e40*/  CALL.REL.NOINC `($__internal_0_$__cuda_sm20_sqrt_rn_f32_slowpath) ;  /* 0x0000000c00e87944 */ /* 0x000fea0003c00000 */
[----:B------:R-:W-:Y:S05]  /*3e50*/  BRA `(.L_x_32) ;  /* 0x0000000000107947 */ /* 0x000fea0003800000 */
.L_x_31:
[----:B------:R-:W-:Y:S01]  /*3e60*/  FMUL.FTZ R0, R11, R2 ;  /* 0x000000020b007220 */ /* 0x000fe20000410000 */
[----:B------:R-:W-:-:S03]  /*3e70*/  FMUL.FTZ R2, R2, 0.5 ;  /* 0x3f00000002027820 */ /* 0x000fc60000410000 */
[----:B------:R-:W-:-:S04]  /*3e80*/  FFMA R5, -R0, R0, R11 ;  /* 0x0000000000057223 */ /* 0x000fc8000000010b */
[----:B------:R-:W-:-:S07]  /*3e90*/  FFMA R0, R5, R2, R0 ;  /* 0x0000000205007223 */ /* 0x000fce0000000000 */
.L_x_32:
[----:B------:R-:W-:Y:S05]  /*3ea0*/  BSYNC.RECONVERGENT B0 ;  /* 0x0000000000007941 */ /* 0x000fea0003800200 */
.L_x_30:
[----:B------:R-:W-:-:S05]  /*3eb0*/  IMAD.U32 R9, R6, 0x4, R1 ;  /* 0x0000000406097824 */ /* 0x000fca00078e0001 */
[----:B------:R-:W2:Y:S01]  /*3ec0*/  LDL R7, [R9] ;  /* 0x0000000009077983 */ /* 0x000ea20000100800 */
[----:B------:R-:W-:-:S06]  /*3ed0*/  FMUL.RZ R5, R4, 0.15915493667125701904 ;  /* 0x3e22f98304057820 */ /* 0x000fcc000040c000 */
[----:B------:R-:W0:Y:S02]  /*3ee0*/  MUFU.SIN R5, R5 ;  /* 0x0000000500057308 */ /* 0x000e240000000400 */
[----:B0-----:R-:W-:-:S04]  /*3ef0*/  FMUL R0, R5, R0 ;  /* 0x0000000005007220 */ /* 0x001fc80000400000 */
[----:B--2---:R-:W-:-:S05]  /*3f00*/  FFMA R0, R0, 0.0099999997764825820923, R7 ;  /* 0x3c23d70a00007823 */ /* 0x004fca0000000007 */
[----:B------:R0:W-:Y:S02]  /*3f10*/  STL [R9], R0 ;  /* 0x0000000009007387 */ /* 0x0001e40000100800 */
.L_x_29:
[----:B------:R-:W-:Y:S02]  /*3f20*/  UISETP.GE.U32.AND UP1, UPT, UR11, 0xf, UPT ;  /* 0x0000000f0b00788c */ /* 0x000fe4000bf26070 */
[----:B------:R-:W-:Y:S01]  /*3f30*/  UISETP.NE.AND UP0, UPT, UR8, URZ, UPT ;  /* 0x000000ff0800728c */ /* 0x000fe2000bf05270 */
[----:B------:R-:W-:-:S06]  /*3f40*/  UMOV UR4, URZ ;  /* 0x000000ff00047c82 */ /* 0x000fcc0008000000 */
[----:B------:R-:W-:Y:S05]  /*3f50*/  BRA.U !UP1, `(.L_x_33) ;  /* 0x0000000109487547 */ /* 0x000fea000b800000 */
[----:B------:R-:W3:Y:S01]  /*3f60*/  LDCU UR4, c[0x0][0x388] ;  /* 0x00007100ff0477ac */ /* 0x000ee20008000800 */
[C---:B------:R-:W-:Y:S02]  /*3f70*/  VIADD R2, R1.reuse, 0x20 ;  /* 0x0000002001027836 */ /* 0x040fe40000000000 */
[----:B0-----:R-:W-:Y:S01]  /*3f80*/  VIADD R0, R1, 0x1020 ;  /* 0x0000102001007836 */ /* 0x001fe20000000000 */
[----:B---3--:R-:W-:-:S04]  /*3f90*/  ULOP3.LUT UR4, UR4, 0x7ffffff0, URZ, 0xc0, !UPT ;  /* 0x7ffffff004047892 */ /* 0x008fc8000f8ec0ff */
[----:B------:R-:W-:-:S12]  /*3fa0*/  UIADD3 UR5, UPT, UPT, -UR4, URZ, URZ ;  /* 0x000000ff04057290 */ /* 0x000fd8000fffe1ff */
.L_x_34:
[----:B----4-:R-:W3:Y:S04]  /*3fb0*/  LDL.128 R4, [R2+-0x20] ;  /* 0xffffe00002047983 */ /* 0x010ee80000100c00 */
[----:B---3--:R-:W-:Y:S04]  /*3fc0*/  STL.128 [R0+-0x20], R4 ;  /* 0xffffe00400007387 */ /* 0x008fe80000100c00 */
[----:B-12---:R-:W2:Y:S04]  /*3fd0*/  LDL.128 R8, [R2+-0x10] ;  /* 0xfffff00002087983 */ /* 0x006ea80000100c00 */
        /* <DEDUP_REMOVED lines=8> */
[----:B0-----:R-:W-:Y:S01]  /*4060*/  VIADD R0, R0, 0x40 ;  /* 0x0000004000007836 */ /* 0x001fe20000000000 */
[----:B------:R-:W-:Y:S06]  /*4070*/  BRA.U UP2, `(.L_x_34) ;  /* 0xfffffffd02cc7547 */ /* 0x000fec000b83ffff */
.L_x_33:
[----:B------:R-:W-:Y:S05]  /*4080*/  BRA.U !UP0, `(.L_x_35) ;  /* 0x0000000108c47547 */ /* 0x000fea000b800000 */
[----:B------:R-:W3:Y:S01]  /*4090*/  LDCU UR5, c[0x0][0x388] ;  /* 0x00007100ff0577ac */ /* 0x000ee20008000800 */
[----:B------:R-:W-:Y:S02]  /*40a0*/  UISETP.GE.U32.AND UP2, UPT, UR8, 0x8, UPT ;  /* 0x000000080800788c */ /* 0x000fe4000bf46070 */
[----:B---3--:R-:W-:-:S04]  /*40b0*/  ULOP3.LUT UR7, UR5, 0x7, URZ, 0xc0, !UPT ;  /* 0x0000000705077892 */ /* 0x008fc8000f8ec0ff */
[----:B------:R-:W-:-:S03]  /*40c0*/  UISETP.NE.AND UP3, UPT, UR7, URZ, UPT ;  /* 0x000000ff0700728c */ /* 0x000fc6000bf65270 */
[----:B------:R-:W-:Y:S08]  /*40d0*/  BRA.U !UP2, `(.L_x_36) ;  /* 0x000000010a487547 */ /* 0x000ff0000b800000 */
[----:B------:R-:W-:-:S09]  /*40e0*/  ULEA UR6, UR4, UR16, 0x2 ;  /* 0x0000001004067291 */ /* 0x000fd2000f8e10ff */
[----:B0-----:R-:W3:Y:S04]  /*40f0*/  LDL R0, [UR6] ;  /* 0x00000006ff007983 */ /* 0x001ee80008100800 */
[----:B------:R-:W5:Y:S04]  /*4100*/  LDL R2, [UR6+0x4] ;  /* 0x00000406ff027983 */ /* 0x000f680008100800 */
[----:B------:R-:W2:Y:S04]  /*4110*/  LDL R4, [UR6+0x8] ;  /* 0x00000806ff047983 */ /* 0x000ea80008100800 */
[----:B----4-:R-:W4:Y:S04]  /*4120*/  LDL R5, [UR6+0xc] ;  /* 0x00000c06ff057983 */ /* 0x010f280008100800 */
[----:B------:R-:W4:Y:S04]  /*4130*/  LDL R6, [UR6+0x10] ;  /* 0x00001006ff067983 */ /* 0x000f280008100800 */
[----:B------:R-:W4:Y:S04]  /*4140*/  LDL R7, [UR6+0x14] ;  /* 0x00001406ff077983 */ /* 0x000f280008100800 */
[----:B------:R-:W4:Y:S04]  /*4150*/  LDL R8, [UR6+0x18] ;  /* 0x00001806ff087983 */ /* 0x000f280008100800 */
[----:B------:R-:W4:Y:S01]  /*4160*/  LDL R9, [UR6+0x1c] ;  /* 0x00001c06ff097983 */ /* 0x000f220008100800 */
[----:B------:R-:W-:-:S03]  /*4170*/  UIADD3 UR4, UPT, UPT, UR4, 0x8, URZ ;  /* 0x0000000804047890 */ /* 0x000fc6000fffe0ff */
[----:B---3--:R3:W-:Y:S04]  /*4180*/  STL [UR6+0x1000], R0 ;  /* 0x00100000ff007987 */ /* 0x0087e80008100806 */
[----:B-----5:R3:W-:Y:S04]  /*4190*/  STL [UR6+0x1004], R2 ;  /* 0x00100402ff007987 */ /* 0x0207e80008100806 */
[----:B--2---:R3:W-:Y:S04]  /*41a0*/  STL [UR6+0x1008], R4 ;  /* 0x00100804ff007987 */ /* 0x0047e80008100806 */
[----:B----4-:R3:W-:Y:S04]  /*41b0*/  STL [UR6+0x100c], R5 ;  /* 0x00100c05ff007987 */ /* 0x0107e80008100806 */
[----:B------:R3:W-:Y:S04]  /*41c0*/  STL [UR6+0x1010], R6 ;  /* 0x00101006ff007987 */ /* 0x0007e80008100806 */
[----:B------:R3:W-:Y:S04]  /*41d0*/  STL [UR6+0x1014], R7 ;  /* 0x00101407ff007987 */ /* 0x0007e80008100806 */
[----:B------:R3:W-:Y:S04]  /*41e0*/  STL [UR6+0x1018], R8 ;  /* 0x00101808ff007987 */ /* 0x0007e80008100806 */
[----:B------:R3:W-:Y:S02]  /*41f0*/  STL [UR6+0x101c], R9 ;  /* 0x00101c09ff007987 */ /* 0x0007e40008100806 */
.L_x_36:
[----:B------:R-:W-:Y:S05]  /*4200*/  BRA.U !UP3, `(.L_x_35) ;  /* 0x000000010b647547 */ /* 0x000fea000b800000 */
[----:B------:R-:W-:Y:S02]  /*4210*/  UISETP.GE.U32.AND UP2, UPT, UR7, 0x4, UPT ;  /* 0x000000040700788c */ /* 0x000fe4000bf46070 */
[----:B------:R-:W-:-:S04]  /*4220*/  ULOP3.LUT UR6, UR5, 0x3, URZ, 0xc0, !UPT ;  /* 0x0000000305067892 */ /* 0x000fc8000f8ec0ff */
[----:B------:R-:W-:-:S03]  /*4230*/  UISETP.NE.AND UP3, UPT, UR6, URZ, UPT ;  /* 0x000000ff0600728c */ /* 0x000fc6000bf65270 */
[----:B------:R-:W-:Y:S08]  /*4240*/  BRA.U !UP2, `(.L_x_37) ;  /* 0x000000010a287547 */ /* 0x000ff0000b800000 */
[----:B------:R-:W-:-:S09]  /*4250*/  ULEA UR5, UR4, UR16, 0x2 ;  /* 0x0000001004057291 */ /* 0x000fd2000f8e10ff */
[----:B0--3--:R-:W3:Y:S04]  /*4260*/  LDL R0, [UR5] ;  /* 0x00000005ff007983 */ /* 0x009ee80008100800 */
[----:B------:R-:W5:Y:S04]  /*4270*/  LDL R2, [UR5+0x4] ;  /* 0x00000405ff027983 */ /* 0x000f680008100800 */
[----:B------:R-:W2:Y:S04]  /*4280*/  LDL R4, [UR5+0x8] ;  /* 0x00000805ff047983 */ /* 0x000ea80008100800 */
[----:B----4-:R-:W4:Y:S01]  /*4290*/  LDL R5, [UR5+0xc] ;  /* 0x00000c05ff057983 */ /* 0x010f220008100800 */
[----:B------:R-:W-:-:S03]  /*42a0*/  UIADD3 UR4, UPT, UPT, UR4, 0x4, URZ ;  /* 0x0000000404047890 */ /* 0x000fc6000fffe0ff */
[----:B---3--:R0:W-:Y:S04]  /*42b0*/  STL [UR5+0x1000], R0 ;  /* 0x00100000ff007987 */ /* 0x0081e80008100805 */
[----:B-----5:R0:W-:Y:S04]  /*42c0*/  STL [UR5+0x1004], R2 ;  /* 0x00100402ff007987 */ /* 0x0201e80008100805 */
[----:B--2---:R0:W-:Y:S04]  /*42d0*/  STL [UR5+0x1008], R4 ;  /* 0x00100804ff007987 */ /* 0x0041e80008100805 */
[----:B----4-:R0:W-:Y:S02]  /*42e0*/  STL [UR5+0x100c], R5 ;  /* 0x00100c05ff007987 */ /* 0x0101e40008100805 */
.L_x_37:
[----:B------:R-:W-:Y:S05]  /*42f0*/  BRA.U !UP3, `(.L_x_35) ;  /* 0x000000010b287547 */ /* 0x000fea000b800000 */
[----:B------:R-:W-:Y:S02]  /*4300*/  UIMAD UR7, UR4, 0x4, UR14 ;  /* 0x00000004040778a4 */ /* 0x000fe4000f8e020e */
[----:B------:R-:W-:Y:S02]  /*4310*/  UIMAD UR5, UR4, 0x4, UR16 ;  /* 0x00000004040578a4 */ /* 0x000fe4000f8e0210 */
[----:B------:R-:W-:-:S12]  /*4320*/  UIADD3 UR4, UPT, UPT, -UR6, URZ, URZ ;  /* 0x000000ff06047290 */ /* 0x000fd8000fffe1ff */
.L_x_38:
[----:B0--3--:R-:W3:Y:S01]  /*4330*/  LDL R0, [UR5] ;  /* 0x00000005ff007983 */ /* 0x009ee20008100800 */
[----:B------:R-:W-:Y:S02]  /*4340*/  UIADD3 UR4, UPT, UPT, UR4, 0x1, URZ ;  /* 0x0000000104047890 */ /* 0x000fe4000fffe0ff */
[----:B------:R-:W-:Y:S02]  /*4350*/  UIADD3 UR5, UPT, UPT, UR5, 0x4, URZ ;  /* 0x0000000405057890 */ /* 0x000fe4000fffe0ff */
[----:B------:R-:W-:Y:S01]  /*4360*/  UISETP.NE.AND UP2, UPT, UR4, URZ, UPT ;  /* 0x000000ff0400728c */ /* 0x000fe2000bf45270 */
[----:B---3--:R0:W-:Y:S01]  /*4370*/  STL [UR7], R0 ;  /* 0x00000000ff007987 */ /* 0x0081e20008100807 */
[----:B------:R-:W-:-:S07]  /*4380*/  UIADD3 UR7, UPT, UPT, UR7, 0x4, URZ ;  /* 0x0000000407077890 */ /* 0x000fce000fffe0ff */
[----:B------:R-:W-:Y:S05]  /*4390*/  BRA.U UP2, `(.L_x_38) ;  /* 0xfffffffd02e47547 */ /* 0x000fea000b83ffff */
.L_x_35:
[----:B------:R-:W-:Y:S01]  /*43a0*/  CS2R R12, SRZ ;  /* 0x00000000000c7805 */ /* 0x000fe2000001ff00 */
[----:B------:R-:W-:Y:S01]  /*43b0*/  UMOV UR4, URZ ;  /* 0x000000ff00047c82 */ /* 0x000fe20008000000 */
[----:B------:R-:W-:Y:S05]  /*43c0*/  BRA.U !UP1, `(.L_x_39) ;  /* 0x00000005090c7547 */ /* 0x000fea000b800000 */
[----:B------:R-:W5:Y:S01]  /*43d0*/  LDCU UR4, c[0x0][0x388] ;  /* 0x00007100ff0477ac */ /* 0x000f620008000800 */
[C---:B0--3--:R-:W-:Y:S01]  /*43e0*/  IADD3 R0, PT, PT, R1.reuse, 0x1020, RZ ;  /* 0x0000102001007810 */ /* 0x049fe20007ffe0ff */
[----:B------:R-:W-:Y:S02]  /*43f0*/  VIADD R2, R1, 0x820 ;  /* 0x0000082001027836 */ /* 0x000fe40000000000 */
[----:B------:R-:W-:Y:S01]  /*4400*/  IMAD.MOV.U32 R13, RZ, RZ, RZ ;  /* 0x000000ffff0d7224 */ /* 0x000fe200078e00ff */
[----:B-----5:R-:W-:-:S04]  /*4410*/  ULOP3.LUT UR4, UR4, 0x7ffffff0, URZ, 0xc0, !UPT ;  /* 0x7ffffff004047892 */ /* 0x020fc8000f8ec0ff */
[----:B------:R-:W-:-:S12]  /*4420*/  UIADD3 UR5, UPT, UPT, -UR4, URZ, URZ ;  /* 0x000000ff04057290 */ /* 0x000fd8000fffe1ff */
.L_x_40:
[----:B------:R-:W3:Y:S04]  /*4430*/  LDL.128 R20, [R0+-0x20] ;  /* 0xffffe00000147983 */ /* 0x000ee80000100c00 */
[----:B------:R-:W3:Y:S04]  /*4440*/  LDL.128 R24, [R2+-0x20] ;  /* 0xffffe00002187983 */ /* 0x000ee80000100c00 */
[----:B----4-:R-:W4:Y:S04]  /*4450*/  LDL.128 R4, [R0+-0x10] ;  /* 0xfffff00000047983 */ /* 0x010f280000100c00 */
[----:B-12---:R-:W4:Y:S04]  /*4460*/  LDL.128 R8, [R2+-0x10] ;  /* 0xfffff00002087983 */ /* 0x006f280000100c00 */
[----:B------:R-:W2:Y:S01]  /*4470*/  LDL.128 R16, [R0] ;  /* 0x0000000000107983 */ /* 0x000ea20000100c00 */
[----:B---3--:R-:W-:Y:S01]  /*4480*/  FADD R15, R20, -R24 ;  /* 0x80000018140f7221 */ /* 0x008fe20000000000 */
[----:B------:R-:W-:-:S03]  /*4490*/  FADD R24, |R24|, R13 ;  /* 0x0000000d18187221 */ /* 0x000fc60000000200 */
[----:B------:R-:W-:Y:S01]  /*44a0*/  FADD R15, |R15|, R12 ;  /* 0x0000000c0f0f7221 */ /* 0x000fe20000000200 */
[----:B------:R-:W-:Y:S01]  /*44b0*/  FADD R12, R21, -R25 ;  /* 0x80000019150c7221 */ /* 0x000fe20000000000 */
[----:B------:R-:W-:-:S03]  /*44c0*/  FADD R25, |R25|, R24 ;  /* 0x0000001819197221 */ /* 0x000fc60000000200 */
[----:B------:R-:W-:Y:S02]  /*44d0*/  FADD R20, R15, |R12| ;  /* 0x4000000c0f147221 */ /* 0x000fe40000000000 */
[----:B------:R-:W2:Y:S01]  /*44e0*/  LDL.128 R12, [R2] ;  /* 0x00000000020c7983 */ /* 0x000ea20000100c00 */
[----:B------:R-:W-:Y:S01]  /*44f0*/  FADD R21, R22, -R26 ;  /* 0x8000001a16157221 */ /* 0x000fe20000000000 */
[----:B------:R-:W-:Y:S01]  /*4500*/  FADD R26, |R26|, R25 ;  /* 0x000000191a1a7221 */ /* 0x000fe20000000200 */
[----:B------:R-:W-:Y:S02]  /*4510*/  FADD R23, R23, -R27 ;  /* 0x8000001b17177221 */ /* 0x000fe40000000000 */
[----:B------:R-:W-:Y:S01]  /*4520*/  FADD R20, R20, |R21| ;  /* 0x4000001514147221 */ /* 0x000fe20000000000 */
[----:B------:R-:W-:Y:S01]  /*4530*/  FADD R27, |R27|, R26 ;  /* 0x0000001a1b1b7221 */ /* 0x000fe20000000200 */
[--C-:B----4-:R-:W-:Y:S02]  /*4540*/  FADD R21, R4, -R8.reuse ;  /* 0x8000000804157221 */ /* 0x110fe40000000000 */
[----:B------:R-:W-:Y:S01]  /*4550*/  FADD R20, R20, |R23| ;  /* 0x4000001714147221 */ /* 0x000fe20000000000 */
[----:B------:R-:W-:-:S02]  /*4560*/  FADD R8, R27, |R8| ;  /* 0x400000081b087221 */ /* 0x000fc40000000000 */
[----:B------:R-:W3:Y:S01]  /*4570*/  LDL.128 R24, [R2+0x10] ;  /* 0x0000100002187983 */ /* 0x000ee20000100c00 */
[----:B------:R-:W-:-:S03]  /*4580*/  FADD R4, R20, |R21| ;  /* 0x4000001514047221 */ /* 0x000fc60000000000 */
[----:B------:R0:W3:Y:S01]  /*4590*/  LDL.128 R20, [R0+0x10] ;  /* 0x0000100000147983 */ /* 0x0000e20000100c00 */
[----:B------:R-:W-:Y:S01]  /*45a0*/  FADD R5, R5, -R9 ;  /* 0x8000000905057221 */ /* 0x000fe20000000000 */
[----:B------:R-:W-:-:S03]  /*45b0*/  FADD R9, |R9|, R8 ;  /* 0x0000000809097221 */ /* 0x000fc60000000200 */
[----:B------:R-:W-:Y:S01]  /*45c0*/  FADD R4, R4, |R5| ;  /* 0x4000000504047221 */ /* 0x000fe20000000000 */
[----:B------:R-:W-:Y:S01]  /*45d0*/  FADD R5, R6, -R10 ;  /* 0x8000000a06057221 */ /* 0x000fe20000000000 */
[----:B------:R-:W-:Y:S01]  /*45e0*/  FADD R10, |R10|, R9 ;  /* 0x000000090a0a7221 */ /* 0x000fe20000000200 */
[----:B------:R-:W-:Y:S02]  /*45f0*/  FADD R7, R7, -R11 ;  /* 0x8000000b07077221 */ /* 0x000fe40000000000 */
[----:B------:R-:W-:Y:S01]  /*4600*/  FADD R4, R4, |R5| ;  /* 0x4000000504047221 */ /* 0x000fe20000000000 */
[----:B------:R-:W-:-:S03]  /*4610*/  FADD R11, |R11|, R10 ;  /* 0x0000000a0b0b7221 */ /* 0x000fc60000000200 */
[----:B------:R-:W-:Y:S01]  /*4620*/  FADD R4, R4, |R7| ;  /* 0x4000000704047221 */ /* 0x000fe20000000000 */
[----:B------:R-:W-:-:S04]  /*4630*/  UIADD3 UR5, UPT, UPT, UR5, 0x10, URZ ;  /* 0x0000001005057890 */ /* 0x000fc8000fffe0ff */
[----:B------:R-:W-:Y:S01]  /*4640*/  UISETP.NE.AND UP1, UPT, UR5, URZ, UPT ;  /* 0x000000ff0500728c */ /* 0x000fe2000bf25270 */
[----:B0-----:R-:W-:Y:S02]  /*4650*/  VIADD R0, R0, 0x40 ;  /* 0x0000004000007836 */ /* 0x001fe40000000000 */
[----:B------:R-:W-:Y:S02]  /*4660*/  VIADD R2, R2, 0x40 ;  /* 0x0000004002027836 */ /* 0x000fe40000000000 */
[--C-:B--2---:R-:W-:Y:S01]  /*4670*/  FADD R5, R16, -R12.reuse ;  /* 0x8000000c10057221 */ /* 0x104fe20000000000 */
[----:B------:R-:W-:Y:S01]  /*4680*/  FADD R12, R11, |R12| ;  /* 0x4000000c0b0c7221 */ /* 0x000fe20000000000 */
[----:B------:R-:W-:Y:S02]  /*4690*/  FADD R17, R17, -R13 ;  /* 0x8000000d11117221 */ /* 0x000fe40000000000 */
[----:B------:R-:W-:Y:S01]  /*46a0*/  FADD R4, R4, |R5| ;  /* 0x4000000504047221 */ /* 0x000fe20000000000 */
[----:B------:R-:W-:Y:S01]  /*46b0*/  FADD R13, |R13|, R12 ;  /* 0x0000000c0d0d7221 */ /* 0x000fe20000000200 */
[----:B------:R-:W-:-:S02]  /*46c0*/  FADD R5, R18, -R14 ;  /* 0x8000000e12057221 */ /* 0x000fc40000000000 */
[----:B------:R-:W-:Y:S01]  /*46d0*/  FADD R4, R4, |R17| ;  /* 0x4000001104047221 */ /* 0x000fe20000000000 */
[----:B------:R-:W-:Y:S01]  /*46e0*/  FADD R14, |R14|, R13 ;  /* 0x0000000d0e0e7221 */ /* 0x000fe20000000200 */
[----:B------:R-:W-:Y:S02]  /*46f0*/  FADD R19, R19, -R15 ;  /* 0x8000000f13137221 */ /* 0x000fe40000000000 */
[----:B------:R-:W-:Y:S01]  /*4700*/  FADD R4, R4, |R5| ;  /* 0x4000000504047221 */ /* 0x000fe20000000000 */
[----:B------:R-:W-:Y:S01]  /*4710*/  FADD R15, |R15|, R14 ;  /* 0x0000000e0f0f7221 */ /* 0x000fe20000000200 */
[--C-:B---3--:R-:W-:Y:S02]  /*4720*/  FADD R5, R20, -R24.reuse ;  /* 0x8000001814057221 */ /* 0x108fe40000000000 */
[----:B------:R-:W-:Y:S01]  /*4730*/  FADD R4, R4, |R19| ;  /* 0x4000001304047221 */ /* 0x000fe20000000000 */
[----:B------:R-:W-:Y:S01]  /*4740*/  FADD R24, R15, |R24| ;  /* 0x400000180f187221 */ /* 0x000fe20000000000 */
[----:B------:R-:W-:-:S02]  /*4750*/  FADD R21, R21, -R25 ;  /* 0x8000001915157221 */ /* 0x000fc40000000000 */
[----:B------:R-:W-:Y:S01]  /*4760*/  FADD R4, R4, |R5| ;  /* 0x4000000504047221 */ /* 0x000fe20000000000 */
[----:B------:R-:W-:Y:S01]  /*4770*/  FADD R25, |R25|, R24 ;  /* 0x0000001819197221 */ /* 0x000fe20000000200 */
[----:B------:R-:W-:Y:S02]  /*4780*/  FADD R5, R22, -R26 ;  /* 0x8000001a16057221 */ /* 0x000fe40000000000 */
[----:B------:R-:W-:Y:S01]  /*4790*/  FADD R4, R4, |R21| ;  /* 0x4000001504047221 */ /* 0x000fe20000000000 */
[----:B------:R-:W-:Y:S01]  /*47a0*/  FADD R23, R23, -R27 ;  /* 0x8000001b17177221 */ /* 0x000fe20000000000 */
[----:B------:R-:W-:Y:S02]  /*47b0*/  FADD R26, |R26|, R25 ;  /* 0x000000191a1a7221 */ /* 0x000fe40000000200 */
[----:B------:R-:W-:Y:S02]  /*47c0*/  FADD R4, R4, |R5| ;  /* 0x4000000504047221 */ /* 0x000fe40000000000 */
[----:B------:R-:W-:-:S02]  /*47d0*/  FADD R13, |R27|, R26 ;  /* 0x0000001a1b0d7221 */ /* 0x000fc40000000200 */
[----:B------:R-:W-:Y:S01]  /*47e0*/  FADD R12, R4, |R23| ;  /* 0x40000017040c7221 */ /* 0x000fe20000000000 */
[----:B------:R-:W-:Y:S06]  /*47f0*/  BRA.U UP1, `(.L_x_40) ;  /* 0xfffffffd010c7547 */ /* 0x000fec000b83ffff */
.L_x_39:
[----:B------:R-:W-:Y:S05]  /*4800*/  BRA.U !UP0, `(.L_x_41) ;  /* 0x0000000508187547 */ /* 0x000fea000b800000 */
[----:B------:R-:W5:Y:S01]  /*4810*/  LDCU UR5, c[0x0][0x388] ;  /* 0x00007100ff0577ac */ /* 0x000f620008000800 */
[----:B------:R-:W-:Y:S02]  /*4820*/  UISETP.GE.U32.AND UP0, UPT, UR8, 0x8, UPT ;  /* 0x000000080800788c */ /* 0x000fe4000bf06070 */
[----:B-----5:R-:W-:-:S04]  /*4830*/  ULOP3.LUT UR7, UR5, 0x7, URZ, 0xc0, !UPT ;  /* 0x0000000705077892 */ /* 0x020fc8000f8ec0ff */
[----:B------:R-:W-:-:S03]  /*4840*/  UISETP.NE.AND UP1, UPT, UR7, URZ, UPT ;  /* 0x000000ff0700728c */ /* 0x000fc6000bf25270 */
[----:B------:R-:W-:Y:S08]  /*4850*/  BRA.U !UP0, `(.L_x_42) ;  /* 0x0000000108787547 */ /* 0x000ff0000b800000 */
[----:B------:R-:W-:-:S09]  /*4860*/  ULEA UR6, UR4, UR16, 0x2 ;  /* 0x0000001004067291 */ /* 0x000fd2000f8e10ff */
[----:B0--34-:R-:W3:Y:S04]  /*4870*/  LDL.128 R4, [UR6+0x1000] ;  /* 0x00100006ff047983 */ /* 0x019ee80008100c00 */
[----:B-12---:R-:W3:Y:S04]  /*4880*/  LDL.128 R8, [UR6+0x800] ;  /* 0x00080006ff087983 */ /* 0x006ee80008100c00 */
[----:B------:R-:W2:Y:S04]  /*4890*/  LDL.128 R16, [UR6+0x1010] ;  /* 0x00101006ff107983 */ /* 0x000ea80008100c00 */
[----:B------:R-:W2:Y:S01]  /*48a0*/  LDL.128 R20, [UR6+0x810] ;  /* 0x00081006ff147983 */ /* 0x000ea20008100c00 */
[----:B------:R-:W-:Y:S01]  /*48b0*/  UIADD3 UR4, UPT, UPT, UR4, 0x8, URZ ;  /* 0x0000000804047890 */ /* 0x000fe2000fffe0ff */
[--C-:B---3--:R-:W-:Y:S01]  /*48c0*/  FADD R15, R4, -R8.reuse ;  /* 0x80000008040f7221 */ /* 0x108fe20000000000 */
[----:B------:R-:W-:Y:S01]  /*48d0*/  FADD R8, R13, |R8| ;  /* 0x400000080d087221 */ /* 0x000fe20000000000 */
[----:B------:R-:W-:Y:S01]  /*48e0*/  FADD R0, R5, -R9 ;  /* 0x8000000905007221 */ /* 0x000fe20000000000 */
[----:B------:R-:W-:Y:S01]  /*48f0*/  FADD R5, R6, -R10 ;  /* 0x8000000a06057221 */ /* 0x000fe20000000000 */
[----:B------:R-:W-:Y:S01]  /*4900*/  FADD R15, R12, |R15| ;  /* 0x4000000f0c0f7221 */ /* 0x000fe20000000000 */
[----:B------:R-:W-:Y:S01]  /*4910*/  FADD R9, R8, |R9| ;  /* 0x4000000908097221 */ /* 0x000fe20000000000 */
[----:B------:R-:W-:-:S02]  /*4920*/  FADD R7, R7, -R11 ;  /* 0x8000000b07077221 */ /* 0x000fc40000000000 */
[----:B------:R-:W-:Y:S01]  /*4930*/  FADD R0, R15, |R0| ;  /* 0x400000000f007221 */ /* 0x000fe20000000000 */
[----:B------:R-:W-:Y:S01]  /*4940*/  FADD R10, R9, |R10| ;  /* 0x4000000a090a7221 */ /* 0x000fe20000000000 */
[----:B--2---:R-:W-:Y:S01]  /*4950*/  FADD R17, R17, -R21 ;  /* 0x8000001511117221 */ /* 0x004fe20000000000 */
[----:B------:R-:W-:Y:S01]  /*4960*/  FADD R19, R19, -R23 ;  /* 0x8000001713137221 */ /* 0x000fe20000000000 */
[----:B------:R-:W-:Y:S01]  /*4970*/  FADD R0, R0, |R5| ;  /* 0x4000000500007221 */ /* 0x000fe20000000000 */
[----:B------:R-:W-:Y:S01]  /*4980*/  FADD R11, R10, |R11| ;  /* 0x4000000b0a0b7221 */ /* 0x000fe20000000000 */
[--C-:B------:R-:W-:Y:S02]  /*4990*/  FADD R5, R16, -R20.reuse ;  /* 0x8000001410057221 */ /* 0x100fe40000000000 */
[----:B------:R-:W-:Y:S01]  /*49a0*/  FADD R0, R0, |R7| ;  /* 0x4000000700007221 */ /* 0x000fe20000000000 */
[----:B------:R-:W-:-:S03]  /*49b0*/  FADD R20, R11, |R20| ;  /* 0x400000140b147221 */ /* 0x000fc60000000000 */
[----:B------:R-:W-:Y:S01]  /*49c0*/  FADD R0, R0, |R5| ;  /* 0x4000000500007221 */ /* 0x000fe20000000000 */
[----:B------:R-:W-:Y:S01]  /*49d0*/  FADD R21, R20, |R21| ;  /* 0x4000001514157221 */ /* 0x000fe20000000000 */
[--C-:B------:R-:W-:Y:S02]  /*49e0*/  FADD R5, R18, -R22.reuse ;  /* 0x8000001612057221 */ /* 0x100fe40000000000 */
[----:B------:R-:W-:Y:S01]  /*49f0*/  FADD R0, R0, |R17| ;  /* 0x4000001100007221 */ /* 0x000fe20000000000 */
[----:B------:R-:W-:-:S03]  /*4a00*/  FADD R22, R21, |R22| ;  /* 0x4000001615167221 */ /* 0x000fc60000000000 */
[----:B------:R-:W-:Y:S01]  /*4a10*/  FADD R0, R0, |R5| ;  /* 0x4000000500007221 */ /* 0x000fe20000000000 */
[----:B------:R-:W-:-:S03]  /*4a20*/  FADD R13, R22, |R23| ;  /* 0x40000017160d7221 */ /* 0x000fc60000000000 */
[----:B------:R-:W-:-:S07]  /*4a30*/  FADD R12, R0, |R19| ;  /* 0x40000013000c7221 */ /* 0x000fce0000000000 */
.L_x_42:
[----:B------:R-:W-:Y:S05]  /*4a40*/  BRA.U !UP1, `(.L_x_41) ;  /* 0x0000000109887547 */ /* 0x000fea000b800000 */
[----:B------:R-:W-:Y:S02]  /*4a50*/  UISETP.GE.U32.AND UP0, UPT, UR7, 0x4, UPT ;  /* 0x000000040700788c */ /* 0x000fe4000bf06070 */
[----:B------:R-:W-:-:S04]  /*4a60*/  ULOP3.LUT UR6, UR5, 0x3, URZ, 0xc0, !UPT ;  /* 0x0000000305067892 */ /* 0x000fc8000f8ec0ff */
[----:B------:R-:W-:-:S03]  /*4a70*/  UISETP.NE.AND UP1, UPT, UR6, URZ, UPT ;  /* 0x000000ff0600728c */ /* 0x000fc6000bf25270 */
[----:B------:R-:W-:Y:S08]  /*4a80*/  BRA.U !UP0, `(.L_x_43) ;  /* 0x0000000108407547 */ /* 0x000ff0000b800000 */
[----:B------:R-:W-:-:S09]  /*4a90*/  ULEA UR5, UR4, UR16, 0x2 ;  /* 0x0000001004057291 */ /* 0x000fd2000f8e10ff */
[----:B0--34-:R-:W3:Y:S04]  /*4aa0*/  LDL.128 R4, [UR5+0x1000] ;  /* 0x00100005ff047983 */ /* 0x019ee80008100c00 */
[----:B-12---:R-:W3:Y:S01]  /*4ab0*/  LDL.128 R8, [UR5+0x800] ;  /* 0x00080005ff087983 */ /* 0x006ee20008100c00 */
        /* <DEDUP_REMOVED lines=9> */
[----:B------:R-:W-:-:S03]  /*4b50*/  FADD R10, R9, |R10| ;  /* 0x4000000a090a7221 */ /* 0x000fc60000000000 */
[----:B------:R-:W-:Y:S01]  /*4b60*/  FADD R0, R0, |R5| ;  /* 0x4000000500007221 */ /* 0x000fe20000000000 */
[----:B------:R-:W-:-:S03]  /*4b70*/  FADD R13, R10, |R11| ;  /* 0x4000000b0a0d7221 */ /* 0x000fc60000000000 */
[----:B------:R-:W-:-:S07]  /*4b80*/  FADD R12, R0, |R7| ;  /* 0x40000007000c7221 */ /* 0x000fce0000000000 */
.L_x_43:
[----:B------:R-:W-:Y:S05]  /*4b90*/  BRA.U !UP1, `(.L_x_41) ;  /* 0x0000000109347547 */ /* 0x000fea000b800000 */
[----:B------:R-:W-:Y:S02]  /*4ba0*/  UIMAD UR7, UR4, 0x4, UR9 ;  /* 0x00000004040778a4 */ /* 0x000fe4000f8e0209 */
[----:B------:R-:W-:Y:S02]  /*4bb0*/  UIMAD UR5, UR4, 0x4, UR14 ;  /* 0x00000004040578a4 */ /* 0x000fe4000f8e020e */
[----:B------:R-:W-:-:S12]  /*4bc0*/  UIADD3 UR4, UPT, UPT, -UR6, URZ, URZ ;  /* 0x000000ff06047290 */ /* 0x000fd8000fffe1ff */
.L_x_44:
[----:B0--3--:R-:W4:Y:S04]  /*4bd0*/  LDL R0, [UR5] ;  /* 0x00000005ff007983 */ /* 0x009f280008100800 */
[----:B------:R-:W4:Y:S01]  /*4be0*/  LDL R2, [UR7] ;  /* 0x00000007ff027983 */ /* 0x000f220008100800 */
[----:B------:R-:W-:Y:S02]  /*4bf0*/  UIADD3 UR4, UPT, UPT, UR4, 0x1, URZ ;  /* 0x0000000104047890 */ /* 0x000fe4000fffe0ff */
[----:B------:R-:W-:Y:S02]  /*4c00*/  UIADD3 UR5, UPT, UPT, UR5, 0x4, URZ ;  /* 0x0000000405057890 */ /* 0x000fe4000fffe0ff */
[----:B------:R-:W-:Y:S02]  /*4c10*/  UISETP.NE.AND UP0, UPT, UR4, URZ, UPT ;  /* 0x000000ff0400728c */ /* 0x000fe4000bf05270 */
[----:B------:R-:W-:Y:S01]  /*4c20*/  UIADD3 UR7, UPT, UPT, UR7, 0x4, URZ ;  /* 0x0000000407077890 */ /* 0x000fe2000fffe0ff */
[----:B----4-:R-:W-:Y:S01]  /*4c30*/  FADD R5, R0, -R2 ;  /* 0x8000000200057221 */ /* 0x010fe20000000000 */
[----:B------:R-:W-:-:S03]  /*4c40*/  FADD R13, |R2|, R13 ;  /* 0x0000000d020d7221 */ /* 0x000fc60000000200 */
[----:B------:R-:W-:Y:S02]  /*4c50*/  FADD R12, |R5|, R12 ;  /* 0x0000000c050c7221 */ /* 0x000fe40000000200 */
[----:B------:R-:W-:Y:S05]  /*4c60*/  BRA.U UP0, `(.L_x_44) ;  /* 0xfffffffd00d87547 */ /* 0x000fea000b83ffff */
.L_x_41:
[----:B------:R-:W-:Y:S01]  /*4c70*/  FADD R13, R13, 9.9999999747524270788e-07 ;  /* 0x358637bd0d0d7421 */ /* 0x000fe20000000000 */
[----:B------:R-:W-:Y:S03]  /*4c80*/  BSSY.RECONVERGENT B0, `(.L_x_45) ;  /* 0x000000b000007945 */ /* 0x000fe60003800200 */
[----:B0--34-:R-:W0:Y:S08]  /*4c90*/  MUFU.RCP R5, R13 ;  /* 0x0000000d00057308 */ /* 0x019e300000001000 */
[----:B------:R-:W3:Y:S01]  /*4ca0*/  FCHK P0, R12, R13 ;  /* 0x0000000d0c007302 */ /* 0x000ee20000000000 */
[----:B0-----:R-:W-:-:S04]  /*4cb0*/  FFMA R0, -R13, R5, 1 ;  /* 0x3f8000000d007423 */ /* 0x001fc80000000105 */
[----:B------:R-:W-:-:S04]  /*4cc0*/  FFMA R5, R5, R0, R5 ;  /* 0x0000000005057223 */ /* 0x000fc80000000005 */
[----:B------:R-:W-:-:S04]  /*4cd0*/  FFMA R0, R5, R12, RZ ;  /* 0x0000000c05007223 */ /* 0x000fc800000000ff */
[----:B------:R-:W-:-:S04]  /*4ce0*/  FFMA R7, -R13, R0, R12 ;  /* 0x000000000d077223 */ /* 0x000fc8000000010c */
[----:B------:R-:W-:Y:S01]  /*4cf0*/  FFMA R0, R5, R7, R0 ;  /* 0x0000000705007223 */ /* 0x000fe20000000000 */
[----:B---3--:R-:W-:Y:S06]  /*4d00*/  @!P0 BRA `(.L_x_46) ;  /* 0x0000000000088947 */ /* 0x008fec0003800000 */
[----:B------:R-:W-:-:S07]  /*4d10*/  MOV R2, 0x4d30 ;  /* 0x00004d3000027802 */ /* 0x000fce0000000f00 */
[----:B-12---:R-:W-:Y:S05]  /*4d20*/  CALL.REL.NOINC `($__internal_1_$__cuda_sm3x_div_rn_noftz_f32_slowpath) ;  /* 0x00000000008c7944 */ /* 0x006fea0003c00000 */
.L_x_46:
[----:B------:R-:W-:Y:S05]  /*4d30*/  BSYNC.RECONVERGENT B0 ;  /* 0x0000000000007941 */ /* 0x000fea0003800200 */
.L_x_45:
[----:B------:R-:W-:-:S13]  /*4d40*/  FSETP.GEU.AND P0, PT, R0, 0.050000000745058059692, PT ;  /* 0x3d4ccccd0000780b */ /* 0x000fda0003f0e000 */
[----:B------:R-:W-:Y:S05]  /*4d50*/  @P0 EXIT ;  /* 0x000000000000094d */ /* 0x000fea0003800000 */
.L_x_16:
[----:B------:R-:W3:Y:S01]  /*4d60*/  S2R R0, SR_LANEID ;  /* 0x0000000000007919 */ /* 0x000ee20000000000 */
[----:B------:R-:W4:Y:S01]  /*4d70*/  LDC.64 R4, c[0x0][0x3a0] ;  /* 0x0000e800ff047b82 */ /* 0x000f220000000a00 */
[----:B------:R-:W-:Y:S02]  /*4d80*/  VOTEU.ANY UR4, UPT, PT ;  /* 0x0000000000047886 */ /* 0x000fe400038e0100 */
[----:B------:R-:W-:Y:S02]  /*4d90*/  UFLO.U32 UR5, UR4 ;  /* 0x00000004000572bd */ /* 0x000fe400080e0000 */
[----:B------:R-:W5:Y:S01]  /*4da0*/  POPC R7, UR4 ;  /* 0x0000000400077d09 */ /* 0x000f620008000000 */
[----:B----4-:R-:W-:-:S03]  /*4db0*/  IMAD.WIDE.U32 R2, R3, 0x4, R4 ;  /* 0x0000000403027825 */ /* 0x010fc600078e0004 */
[----:B---3--:R-:W-:-:S13]  /*4dc0*/  ISETP.EQ.U32.AND P0, PT, R0, UR5, PT ;  /* 0x0000000500007c0c */ /* 0x008fda000bf02070 */
[----:B-----5:R-:W-:Y:S01]  /*4dd0*/  @P0 REDG.E.ADD.STRONG.GPU desc[UR12][R2.64], R7 ;  /* 0x000000070200098e */ /* 0x020fe2000c12e10c */
[----:B------:R-:W-:Y:S05]  /*4de0*/  EXIT ;  /* 0x000000000000794d */ /* 0x000fea0003800000 */
        .weak           $__internal_0_$__cuda_sm20_sqrt_rn_f32_slowpath
        .type           $__internal_0_$__cuda_sm20_sqrt_rn_f32_slowpath,@function
        .size           $__internal_0_$__cuda_sm20_sqrt_rn_f32_slowpath,($__internal_1_$__cuda_sm3x_div_rn_noftz_f32_slowpath - $__internal_0_$__cuda_sm20_sqrt_rn_f32_slowpath)
$__internal_0_$__cuda_sm20_sqrt_rn_f32_slowpath:
[----:B------:R-:W-:-:S13]  /*4df0*/  LOP3.LUT P0, RZ, R0, 0x7fffffff, RZ, 0xc0, !PT ;  /* 0x7fffffff00ff7812 */ /* 0x000fda000780c0ff */
[----:B------:R-:W-:Y:S01]  /*4e00*/  @!P0 IMAD.MOV.U32 R7, RZ, RZ, R0 ;  /* 0x000000ffff078224 */ /* 0x000fe200078e0000 */
[----:B------:R-:W-:Y:S06]  /*4e10*/  @!P0 BRA `(.L_x_47) ;  /* 0x0000000000408947 */ /* 0x000fec0003800000 */
[----:B------:R-:W-:-:S13]  /*4e20*/  FSETP.GEU.FTZ.AND P0, PT, R0, RZ, PT ;  /* 0x000000ff0000720b */ /* 0x000fda0003f1e000 */
[----:B------:R-:W-:Y:S01]  /*4e30*/  @!P0 IMAD.MOV.U32 R7, RZ, RZ, 0x7fffffff ;  /* 0x7fffffffff078424 */ /* 0x000fe200078e00ff */
[----:B------:R-:W-:Y:S06]  /*4e40*/  @!P0 BRA `(.L_x_47) ;  /* 0x0000000000348947 */ /* 0x000fec0003800000 */
[----:B------:R-:W-:-:S13]  /*4e50*/  FSETP.GTU.FTZ.AND P0, PT, |R0|, +INF , PT ;  /* 0x7f8000000000780b */ /* 0x000fda0003f1c200 */
[----:B------:R-:W-:Y:S01]  /*4e60*/  @P0 FADD.FTZ R7, R0, 1 ;  /* 0x3f80000000070421 */ /* 0x000fe20000010000 */
[----:B------:R-:W-:Y:S06]  /*4e70*/  @P0 BRA `(.L_x_47) ;  /* 0x0000000000280947 */ /* 0x000fec0003800000 */
[----:B------:R-:W-:-:S13]  /*4e80*/  FSETP.NEU.FTZ.AND P0, PT, |R0|, +INF , PT ;  /* 0x7f8000000000780b */ /* 0x000fda0003f1d200 */
[----:B------:R-:W-:-:S04]  /*4e90*/  @P0 FFMA R12, R0, 1.84467440737095516160e+19, RZ ;  /* 0x5f800000000c0823 */ /* 0x000fc800000000ff */
[----:B------:R-:W0:Y:S02]  /*4ea0*/  @P0 MUFU.RSQ R7, R12 ;  /* 0x0000000c00070308 */ /* 0x000e240000001400 */
[----:B0-----:R-:W-:Y:S01]  /*4eb0*/  @P0 FMUL.FTZ R13, R12, R7 ;  /* 0x000000070c0d0220 */ /* 0x001fe20000410000 */
[----:B------:R-:W-:Y:S01]  /*4ec0*/  @P0 FMUL.FTZ R15, R7, 0.5 ;  /* 0x3f000000070f0820 */ /* 0x000fe20000410000 */
[----:B------:R-:W-:Y:S02]  /*4ed0*/  @!P0 IMAD.MOV.U32 R7, RZ, RZ, R0 ;  /* 0x000000ffff078224 */ /* 0x000fe400078e0000 */
[----:B------:R-:W-:-:S04]  /*4ee0*/  @P0 FADD.FTZ R14, -R13, -RZ ;  /* 0x800000ff0d0e0221 */ /* 0x000fc80000010100 */
[----:B------:R-:W-:-:S04]  /*4ef0*/  @P0 FFMA R14, R13, R14, R12 ;  /* 0x0000000e0d0e0223 */ /* 0x000fc8000000000c */
[----:B------:R-:W-:-:S04]  /*4f00*/  @P0 FFMA R14, R14, R15, R13 ;  /* 0x0000000f0e0e0223 */ /* 0x000fc8000000000d */
[----:B------:R-:W-:-:S07]  /*4f10*/  @P0 FMUL.FTZ R7, R14, 2.3283064365386962891e-10 ;  /* 0x2f8000000e070820 */ /* 0x000fce0000410000 */
.L_x_47:
[----:B------:R-:W-:Y:S02]  /*4f20*/  IMAD.MOV.U32 R12, RZ, RZ, R16 ;  /* 0x000000ffff0c7224 */ /* 0x000fe400078e0010 */
[----:B------:R-:W-:Y:S02]  /*4f30*/  IMAD.MOV.U32 R13, RZ, RZ, 0x0 ;  /* 0x00000000ff0d7424 */ /* 0x000fe400078e00ff */
[----:B------:R-:W-:Y:S02]  /*4f40*/  IMAD.MOV.U32 R0, RZ, RZ, R7 ;  /* 0x000000ffff007224 */ /* 0x000fe400078e0007 */
[----:B------:R-:W-:Y:S05]  /*4f50*/  RET.REL.NODEC R12 `(_Z26parallel_simulation_kernelPfiiPiiiS0_) ;  /* 0xffffffb00c287950 */ /* 0x000fea0003c3ffff */
        .weak           $__internal_1_$__cuda_sm3x_div_rn_noftz_f32_slowpath
        .type           $__internal_1_$__cuda_sm3x_div_rn_noftz_f32_slowpath,@function
        .size           $__internal_1_$__cuda_sm3x_div_rn_noftz_f32_slowpath,(.L_x_61 - $__internal_1_$__cuda_sm3x_div_rn_noftz_f32_slowpath)
$__internal_1_$__cuda_sm3x_div_rn_noftz_f32_slowpath:
[--C-:B------:R-:W-:Y:S01]  /*4f60*/  SHF.R.U32.HI R4, RZ, 0x17, R13.reuse ;  /* 0x00000017ff047819 */ /* 0x100fe2000001160d */
[----:B------:R-:W-:Y:S01]  /*4f70*/  BSSY.RECONVERGENT B1, `(.L_x_48) ;  /* 0x0000064000017945 */ /* 0x000fe20003800200 */
[----:B------:R-:W-:Y:S01]  /*4f80*/  SHF.R.U32.HI R0, RZ, 0x17, R12 ;  /* 0x00000017ff007819 */ /* 0x000fe2000001160c */
[----:B------:R-:W-:Y:S01]  /*4f90*/  IMAD.MOV.U32 R5, RZ, RZ, R13 ;  /* 0x000000ffff057224 */ /* 0x000fe200078e000d */
[----:B------:R-:W-:Y:S02]  /*4fa0*/  LOP3.LUT R10, R4, 0xff, RZ, 0xc0, !PT ;  /* 0x000000ff040a7812 */ /* 0x000fe400078ec0ff */
[----:B------:R-:W-:-:S03]  /*4fb0*/  LOP3.LUT R8, R0, 0xff, RZ, 0xc0, !PT ;  /* 0x000000ff00087812 */ /* 0x000fc600078ec0ff */
[----:B------:R-:W-:Y:S02]  /*4fc0*/  VIADD R7, R10, 0xffffffff ;  /* 0xffffffff0a077836 */ /* 0x000fe40000000000 */
[----:B------:R-:W-:-:S03]  /*4fd0*/  VIADD R6, R8, 0xffffffff ;  /* 0xffffffff08067836 */ /* 0x000fc60000000000 */
[----:B------:R-:W-:-:S04]  /*4fe0*/  ISETP.GT.U32.AND P0, PT, R7, 0xfd, PT ;  /* 0x000000fd0700780c */ /* 0x000fc80003f04070 */
[----:B------:R-:W-:-:S13]  /*4ff0*/  ISETP.GT.U32.OR P0, PT, R6, 0xfd, P0 ;  /* 0x000000fd0600780c */ /* 0x000fda0000704470 */
[----:B------:R-:W-:Y:S01]  /*5000*/  @!P0 IMAD.MOV.U32 R4, RZ, RZ, RZ ;  /* 0x000000ffff048224 */ /* 0x000fe200078e00ff */
[----:B------:R-:W-:Y:S06]  /*5010*/  @!P0 BRA `(.L_x_49) ;  /* 0x0000000000608947 */ /* 0x000fec0003800000 */
[----:B------:R-:W-:Y:S01]  /*5020*/  FSETP.GTU.FTZ.AND P0, PT, |R12|, +INF , PT ;  /* 0x7f8000000c00780b */ /* 0x000fe20003f1c200 */
[----:B------:R-:W-:Y:S01]  /*5030*/  IMAD.MOV.U32 R0, RZ, RZ, R13 ;  /* 0x000000ffff007224 */ /* 0x000fe200078e000d */
[----:B------:R-:W-:-:S04]  /*5040*/  FSETP.GTU.FTZ.AND P1, PT, |R13|, +INF , PT ;  /* 0x7f8000000d00780b */ /* 0x000fc80003f3c200 */
[----:B------:R-:W-:-:S13]  /*5050*/  PLOP3.LUT P0, PT, P0, P1, PT, 0xf8, 0x8f ;  /* 0x00000000008f781c */ /* 0x000fda0000703f70 */
[----:B------:R-:W-:Y:S05]  /*5060*/  @P0 BRA `(.L_x_50) ;  /* 0x00000004004c0947 */ /* 0x000fea0003800000 */
[----:B------:R-:W-:-:S13]  /*5070*/  LOP3.LUT P0, RZ, R5, 0x7fffffff, R12, 0xc8, !PT ;  /* 0x7fffffff05ff7812 */ /* 0x000fda000780c80c */
[----:B------:R-:W-:Y:S05]  /*5080*/  @!P0 BRA `(.L_x_51) ;  /* 0x00000004003c8947 */ /* 0x000fea0003800000 */
[----:B------:R-:W-:Y:S02]  /*5090*/  FSETP.NEU.FTZ.AND P1, PT, |R12|, +INF , PT ;  /* 0x7f8000000c00780b */ /* 0x000fe40003f3d200 */
[----:B------:R-:W-:Y:S02]  /*50a0*/  FSETP.NEU.FTZ.AND P2, PT, |R0|, +INF , PT ;  /* 0x7f8000000000780b */ /* 0x000fe40003f5d200 */
[----:B------:R-:W-:-:S11]  /*50b0*/  FSETP.NEU.FTZ.AND P0, PT, |R12|, +INF , PT ;  /* 0x7f8000000c00780b */ /* 0x000fd60003f1d200 */
[----:B------:R-:W-:Y:S05]  /*50c0*/  @!P2 BRA !P1, `(.L_x_51) ;  /* 0x00000004002ca947 */ /* 0x000fea0004800000 */
[----:B------:R-:W-:-:S04]  /*50d0*/  LOP3.LUT P1, RZ, R12, 0x7fffffff, RZ, 0xc0, !PT ;  /* 0x7fffffff0cff7812 */ /* 0x000fc8000782c0ff */
[----:B------:R-:W-:-:S13]  /*50e0*/  PLOP3.LUT P1, PT, P2, P1, PT, 0x2f, 0xf2 ;  /* 0x0000000000f2781c */ /* 0x000fda0001722577 */
[----:B------:R-:W-:Y:S05]  /*50f0*/  @P1 BRA `(.L_x_52) ;  /* 0x0000000400181947 */ /* 0x000fea0003800000 */
[----:B------:R-:W-:-:S04]  /*5100*/  LOP3.LUT P1, RZ, R5, 0x7fffffff, RZ, 0xc0, !PT ;  /* 0x7fffffff05ff7812 */ /* 0x000fc8000782c0ff */
[----:B------:R-:W-:-:S13]  /*5110*/  PLOP3.LUT P0, PT, P0, P1, PT, 0x2f, 0xf2 ;  /* 0x0000000000f2781c */ /* 0x000fda0000702577 */
[----:B------:R-:W-:Y:S05]  /*5120*/  @P0 BRA `(.L_x_53) ;  /* 0x0000000400000947 */ /* 0x000fea0003800000 */
[----:B------:R-:W-:Y:S02]  /*5130*/  ISETP.GE.AND P0, PT, R6, RZ, PT ;  /* 0x000000ff0600720c */ /* 0x000fe40003f06270 */
[----:B------:R-:W-:-:S11]  /*5140*/  ISETP.GE.AND P1, PT, R7, RZ, PT ;  /* 0x000000ff0700720c */ /* 0x000fd60003f26270 */
[----:B------:R-:W-:Y:S01]  /*5150*/  @P0 MOV R4, RZ ;  /* 0x000000ff00040202 */ /* 0x000fe20000000f00 */
[----:B------:R-:W-:Y:S02]  /*5160*/  @!P0 IMAD.MOV.U32 R4, RZ, RZ, -0x40 ;  /* 0xffffffc0ff048424 */ /* 0x000fe400078e00ff */
[----:B------:R-:W-:Y:S01]  /*5170*/  @!P0 FFMA R12, R12, 1.84467440737095516160e+19, RZ ;  /* 0x5f8000000c0c8823 */ /* 0x000fe200000000ff */
[----:B------:R-:W-:Y:S01]  /*5180*/  @!P1 FFMA R5, R0, 1.84467440737095516160e+19, RZ ;  /* 0x5f80000000059823 */ /* 0x000fe200000000ff */
[----:B------:R-:W-:-:S07]  /*5190*/  @!P1 VIADD R4, R4, 0x40 ;  /* 0x0000004004049836 */ /* 0x000fce0000000000 */
.L_x_49:
[----:B------:R-:W-:Y:S01]  /*51a0*/  LEA R0, R10, 0xc0800000, 0x17 ;  /* 0xc08000000a007811 */ /* 0x000fe200078eb8ff */
[----:B------:R-:W-:Y:S04]  /*51b0*/  BSSY.RECONVERGENT B2, `(.L_x_54) ;  /* 0x0000036000027945 */ /* 0x000fe80003800200 */
[----:B------:R-:W-:Y:S02]  /*51c0*/  IMAD.IADD R6, R5, 0x1, -R0 ;  /* 0x0000000105067824 */ /* 0x000fe400078e0a00 */
[----:B------:R-:W-:Y:S02]  /*51d0*/  VIADD R5, R8, 0xffffff81 ;  /* 0xffffff8108057836 */ /* 0x000fe40000000000 */
[----:B------:R-:W0:Y:S01]  /*51e0*/  MUFU.RCP R7, R6 ;  /* 0x0000000600077308 */ /* 0x000e220000001000 */
[----:B------:R-:W-:Y:S01]  /*51f0*/  FADD.FTZ R9, -R6, -RZ ;  /* 0x800000ff06097221 */ /* 0x000fe20000010100 */
[----:B------:R-:W-:-:S03]  /*5200*/  IMAD R0, R5, -0x800000, R12 ;  /* 0xff80000005007824 */ /* 0x000fc600078e020c */
[----:B0-----:R-:W-:-:S04]  /*5210*/  FFMA R8, R7, R9, 1 ;  /* 0x3f80000007087423 */ /* 0x001fc80000000009 */
[----:B------:R-:W-:-:S04]  /*5220*/  FFMA R12, R7, R8, R7 ;  /* 0x00000008070c7223 */ /* 0x000fc80000000007 */
[----:B------:R-:W-:-:S04]  /*5230*/  FFMA R7, R0, R12, RZ ;  /* 0x0000000c00077223 */ /* 0x000fc800000000ff */
[----:B------:R-:W-:-:S04]  /*5240*/  FFMA R8, R9, R7, R0 ;  /* 0x0000000709087223 */ /* 0x000fc80000000000 */
[----:B------:R-:W-:Y:S01]  /*5250*/  FFMA R11, R12, R8, R7 ;  /* 0x000000080c0b7223 */ /* 0x000fe20000000007 */
[----:B------:R-:W-:-:S03]  /*5260*/  IADD3 R7, PT, PT, R5, 0x7f, -R10 ;  /* 0x0000007f05077810 */ /* 0x000fc60007ffe80a */
[----:B------:R-:W-:Y:S02]  /*5270*/  FFMA R8, R9, R11, R0 ;  /* 0x0000000b09087223 */ /* 0x000fe40000000000 */
[----:B------:R-:W-:Y:S02]  /*5280*/  IMAD.IADD R7, R7, 0x1, R4 ;  /* 0x0000000107077824 */ /* 0x000fe400078e0204 */
[----:B------:R-:W-:-:S05]  /*5290*/  FFMA R0, R12, R8, R11 ;  /* 0x000000080c007223 */ /* 0x000fca000000000b */
[----:B------:R-:W-:-:S04]  /*52a0*/  SHF.R.U32.HI R5, RZ, 0x17, R0 ;  /* 0x00000017ff057819 */ /* 0x000fc80000011600 */
[----:B------:R-:W-:-:S05]  /*52b0*/  LOP3.LUT R5, R5, 0xff, RZ, 0xc0, !PT ;  /* 0x000000ff05057812 */ /* 0x000fca00078ec0ff */
[----:B------:R-:W-:-:S04]  /*52c0*/  IMAD.IADD R9, R5, 0x1, R7 ;  /* 0x0000000105097824 */ /* 0x000fc800078e0207 */
[----:B------:R-:W-:-:S05]  /*52d0*/  VIADD R4, R9, 0xffffffff ;  /* 0xffffffff09047836 */ /* 0x000fca0000000000 */
[----:B------:R-:W-:-:S13]  /*52e0*/  ISETP.GE.U32.AND P0, PT, R4, 0xfe, PT ;  /* 0x000000fe0400780c */ /* 0x000fda0003f06070 */
[----:B------:R-:W-:Y:S05]  /*52f0*/  @!P0 BRA `(.L_x_55) ;  /* 0x0000000000808947 */ /* 0x000fea0003800000 */
[----:B------:R-:W-:-:S13]  /*5300*/  ISETP.GT.AND P0, PT, R9, 0xfe, PT ;  /* 0x000000fe0900780c */ /* 0x000fda0003f04270 */
[----:B------:R-:W-:Y:S05]  /*5310*/  @P0 BRA `(.L_x_56) ;  /* 0x00000000006c0947 */ /* 0x000fea0003800000 */
[----:B------:R-:W-:-:S13]  /*5320*/  ISETP.GE.AND P0, PT, R9, 0x1, PT ;  /* 0x000000010900780c */ /* 0x000fda0003f06270 */
[----:B------:R-:W-:Y:S05]  /*5330*/  @P0 BRA `(.L_x_57) ;  /* 0x0000000000740947 */ /* 0x000fea0003800000 */
[----:B------:R-:W-:Y:S02]  /*5340*/  ISETP.GE.AND P0, PT, R9, -0x18, PT ;  /* 0xffffffe80900780c */ /* 0x000fe40003f06270 */
[----:B------:R-:W-:-:S11]  /*5350*/  LOP3.LUT R0, R0, 0x80000000, RZ, 0xc0, !PT ;  /* 0x8000000000007812 */ /* 0x000fd600078ec0ff */
[----:B------:R-:W-:Y:S05]  /*5360*/  @!P0 BRA `(.L_x_57) ;  /* 0x0000000000688947 */ /* 0x000fea0003800000 */
[CCC-:B------:R-:W-:Y:S01]  /*5370*/  FFMA.RZ R4, R12.reuse, R8.reuse, R11.reuse ;  /* 0x000000080c047223 */ /* 0x1c0fe2000000c00b */
[C---:B------:R-:W-:Y:S02]  /*5380*/  VIADD R7, R9.reuse, 0x20 ;  /* 0x0000002009077836 */ /* 0x040fe40000000000 */
[-CC-:B------:R-:W-:Y:S01]  /*5390*/  FFMA.RM R5, R12, R8.reuse, R11.reuse ;  /* 0x000000080c057223 */ /* 0x180fe2000000400b */
[C---:B------:R-:W-:Y:S02]  /*53a0*/  ISETP.NE.AND P2, PT, R9.reuse, RZ, PT ;  /* 0x000000ff0900720c */ /* 0x040fe40003f45270 */
[----:B------:R-:W-:Y:S01]  /*53b0*/  LOP3.LUT R6, R4, 0x7fffff, RZ, 0xc0, !PT ;  /* 0x007fffff04067812 */ /* 0x000fe200078ec0ff */
[----:B------:R-:W-:Y:S01]  /*53c0*/  FFMA.RP R4, R12, R8, R11 ;  /* 0x000000080c047223 */ /* 0x000fe2000000800b */
[----:B------:R-:W-:Y:S01]  /*53d0*/  IMAD.MOV R8, RZ, RZ, -R9 ;  /* 0x000000ffff087224 */ /* 0x000fe200078e0a09 */
[----:B------:R-:W-:Y:S02]  /*53e0*/  ISETP.NE.AND P1, PT, R9, RZ, PT ;  /* 0x000000ff0900720c */ /* 0x000fe40003f25270 */
[----:B------:R-:W-:-:S02]  /*53f0*/  LOP3.LUT R6, R6, 0x800000, RZ, 0xfc, !PT ;  /* 0x0080000006067812 */ /* 0x000fc400078efcff */
[----:B------:R-:W-:Y:S02]  /*5400*/  FSETP.NEU.FTZ.AND P0, PT, R4, R5, PT ;  /* 0x000000050400720b */ /* 0x000fe40003f1d000 */
[----:B------:R-:W-:Y:S02]  /*5410*/  SHF.L.U32 R7, R6, R7, RZ ;  /* 0x0000000706077219 */ /* 0x000fe400000006ff */
[----:B------:R-:W-:Y:S02]  /*5420*/  SEL R5, R8, RZ, P2 ;  /* 0x000000ff08057207 */ /* 0x000fe40001000000 */
[----:B------:R-:W-:Y:S02]  /*5430*/  ISETP.NE.AND P1, PT, R7, RZ, P1 ;  /* 0x000000ff0700720c */ /* 0x000fe40000f25270 */
[----:B------:R-:W-:Y:S02]  /*5440*/  SHF.R.U32.HI R5, RZ, R5, R6 ;  /* 0x00000005ff057219 */ /* 0x000fe40000011606 */
[----:B------:R-:W-:-:S02]  /*5450*/  PLOP3.LUT P0, PT, P0, P1, PT, 0xf8, 0x8f ;  /* 0x00000000008f781c */ /* 0x000fc40000703f70 */
[----:B------:R-:W-:Y:S02]  /*5460*/  SHF.R.U32.HI R7, RZ, 0x1, R5 ;  /* 0x00000001ff077819 */ /* 0x000fe40000011605 */
[----:B------:R-:W-:-:S04]  /*5470*/  SEL R4, RZ, 0x1, !P0 ;  /* 0x00000001ff047807 */ /* 0x000fc80004000000 */
[----:B------:R-:W-:-:S04]  /*5480*/  LOP3.LUT R4, R4, 0x1, R7, 0xf8, !PT ;  /* 0x0000000104047812 */ /* 0x000fc800078ef807 */
[----:B------:R-:W-:-:S05]  /*5490*/  LOP3.LUT R4, R4, R5, RZ, 0xc0, !PT ;  /* 0x0000000504047212 */ /* 0x000fca00078ec0ff */
[----:B------:R-:W-:-:S05]  /*54a0*/  IMAD.IADD R7, R7, 0x1, R4 ;  /* 0x0000000107077824 */ /* 0x000fca00078e0204 */
[----:B------:R-:W-:Y:S01]  /*54b0*/  LOP3.LUT R0, R7, R0, RZ, 0xfc, !PT ;  /* 0x0000000007007212 */ /* 0x000fe200078efcff */
[----:B------:R-:W-:Y:S06]  /*54c0*/  BRA `(.L_x_57) ;  /* 0x0000000000107947 */ /* 0x000fec0003800000 */
.L_x_56:
[----:B------:R-:W-:-:S04]  /*54d0*/  LOP3.LUT R0, R0, 0x80000000, RZ, 0xc0, !PT ;  /* 0x8000000000007812 */ /* 0x000fc800078ec0ff */
[----:B------:R-:W-:Y:S01]  /*54e0*/  LOP3.LUT R0, R0, 0x7f800000, RZ, 0xfc, !PT ;  /* 0x7f80000000007812 */ /* 0x000fe200078efcff */
[----:B------:R-:W-:Y:S06]  /*54f0*/  BRA `(.L_x_57) ;  /* 0x0000000000047947 */ /* 0x000fec0003800000 */
.L_x_55:
[----:B------:R-:W-:-:S07]  /*5500*/  IMAD R0, R7, 0x800000, R0 ;  /* 0x0080000007007824 */ /* 0x000fce00078e0200 */
.L_x_57:
[----:B------:R-:W-:Y:S05]  /*5510*/  BSYNC.RECONVERGENT B2 ;  /* 0x0000000000027941 */ /* 0x000fea0003800200 */
.L_x_54:
[----:B------:R-:W-:Y:S05]  /*5520*/  BRA `(.L_x_58) ;  /* 0x0000000000207947 */ /* 0x000fea0003800000 */
.L_x_53:
[----:B------:R-:W-:-:S04]  /*5530*/  LOP3.LUT R0, R5, 0x80000000, R12, 0x48, !PT ;  /* 0x8000000005007812 */ /* 0x000fc800078e480c */
[----:B------:R-:W-:Y:S01]  /*5540*/  LOP3.LUT R0, R0, 0x7f800000, RZ, 0xfc, !PT ;  /* 0x7f80000000007812 */ /* 0x000fe200078efcff */
[----:B------:R-:W-:Y:S06]  /*5550*/  BRA `(.L_x_58) ;  /* 0x0000000000147947 */ /* 0x000fec0003800000 */
.L_x_52:
[----:B------:R-:W-:Y:S01]  /*5560*/  LOP3.LUT R0, R5, 0x80000000, R12, 0x48, !PT ;  /* 0x8000000005007812 */ /* 0x000fe200078e480c */
[----:B------:R-:W-:Y:S06]  /*5570*/  BRA `(.L_x_58) ;  /* 0x00000000000c7947 */ /* 0x000fec0003800000 */
.L_x_51:
[----:B------:R-:W0:Y:S01]  /*5580*/  MUFU.RSQ R0, -QNAN ;  /* 0xffc0000000007908 */ /* 0x000e220000001400 */
[----:B------:R-:W-:Y:S05]  /*5590*/  BRA `(.L_x_58) ;  /* 0x0000000000047947 */ /* 0x000fea0003800000 */
.L_x_50:
[----:B------:R-:W-:-:S07]  /*55a0*/  FADD.FTZ R0, R12, R0 ;  /* 0x000000000c007221 */ /* 0x000fce0000010000 */
.L_x_58:
[----:B------:R-:W-:Y:S05]  /*55b0*/  BSYNC.RECONVERGENT B1 ;  /* 0x0000000000017941 */ /* 0x000fea0003800200 */
.L_x_48:
[----:B------:R-:W-:Y:S02]  /*55c0*/  IMAD.MOV.U32 R4, RZ, RZ, R2 ;  /* 0x000000ffff047224 */ /* 0x000fe400078e0002 */
[----:B------:R-:W-:-:S04]  /*55d0*/  IMAD.MOV.U32 R5, RZ, RZ, 0x0 ;  /* 0x00000000ff057424 */ /* 0x000fc800078e00ff */
[----:B0-----:R-:W-:Y:S05]  /*55e0*/  RET.REL.NODEC R4 `(_Z26parallel_simulation_kernelPfiiPiiiS0_) ;  /* 0xffffffa804847950 */ /* 0x001fea0003c3ffff */
.L_x_59:
[----:B------:R-:W-:-:S00]  /*55f0*/  BRA `(.L_x_59) ;  /* 0xfffffffc00fc7947 */ /* 0x000fc0000383ffff */
[----:B------:R-:W-:-:S00]  /*5600*/  NOP ;  /* 0x0000000000007918 */ /* 0x000fc00000000000 */
[----:B------:R-:W-:-:S00]  /*5610*/  NOP ;  /* 0x0000000000007918 */ /* 0x000fc00000000000 */
[----:B------:R-:W-:-:S00]  /*5620*/  NOP ;  /* 0x0000000000007918 */ /* 0x000fc00000000000 */
[----:B------:R-:W-:-:S00]  /*5630*/  NOP ;  /* 0x0000000000007918 */ /* 0x000fc00000000000 */
[----:B------:R-:W-:-:S00]  /*5640*/  NOP ;  /* 0x0000000000007918 */ /* 0x000fc00000000000 */
[----:B------:R-:W-:-:S00]  /*5650*/  NOP ;  /* 0x0000000000007918 */ /* 0x000fc00000000000 */
[----:B------:R-:W-:-:S00]  /*5660*/  NOP ;  /* 0x0000000000007918 */ /* 0x000fc00000000000 */
[----:B------:R-:W-:-:S00]  /*5670*/  NOP ;  /* 0x0000000000007918 */ /* 0x000fc00000000000 */
.L_x_61:


//--------------------- .nv.global.init           --------------------------
	.section	.nv.global.init,"aw",@progbits
	.align	4
.nv.global.init:
	.type		mrg32k3aM1SubSeq,@object
	.size		mrg32k3aM1SubSeq,(mrg32k3aM2SubSeq - mrg32k3aM1SubSeq)
mrg32k3aM1SubSeq:
        /*0000*/ 	.byte	0x0b, 0xcc, 0xee, 0x04, 0x73, 0x29, 0x8b, 0x6f, 0xf6, 0x53, 0x03, 0xf6, 0x23, 0xf6, 0xea, 0xda
        /* <DEDUP_REMOVED lines=125> */
	.type		mrg32k3aM2SubSeq,@object
	.size		mrg32k3aM2SubSeq,(mrg32k3aM1 - mrg32k3aM2SubSeq)
mrg32k3aM2SubSeq:
        /* <DEDUP_REMOVED lines=126> */
	.type		mrg32k3aM1,@object
	.size		mrg32k3aM1,(mrg32k3aM1Seq - mrg32k3aM1)
mrg32k3aM1:
        /* <DEDUP_REMOVED lines=144> */
	.type		mrg32k3aM1Seq,@object
	.size		mrg32k3aM1Seq,(mrg32k3aM2 - mrg32k3aM1Seq)
mrg32k3aM1Seq:
        /* <DEDUP_REMOVED lines=144> */
	.type		mrg32k3aM2,@object
	.size		mrg32k3aM2,(mrg32k3aM2Seq - mrg32k3aM2)
mrg32k3aM2:
        /* <DEDUP_REMOVED lines=144> */
	.type		mrg32k3aM2Seq,@object
	.size		mrg32k3aM2Seq,(precalc_xorwow_matrix - mrg32k3aM2Seq)
mrg32k3aM2Seq:
        /* <DEDUP_REMOVED lines=144> */
	.type		precalc_xorwow_matrix,@object
	.size		precalc_xorwow_matrix,(precalc_xorwow_offset_matrix - precalc_xorwow_matrix)
precalc_xorwow_matrix:
        /* <DEDUP_REMOVED lines=6400> */
	.type		precalc_xorwow_offset_matrix,@object
	.size		precalc_xorwow_offset_matrix,(.L_1 - precalc_xorwow_offset_matrix)
precalc_xorwow_offset_matrix:
        /* <DEDUP_REMOVED lines=6400> */
.L_1:


//--------------------- .nv.shared.reserved.0     --------------------------
	.section	.nv.shared.reserved.0,"aw",@nobits
	.weak		__nv_reservedSMEM_offset_0_alias
	.size		__nv_reservedSMEM_offset_0_alias, 0, 64
	.other		__nv_reservedSMEM_offset_0_alias,@"STO_CUDA_RESERVED_SHARED STV_DEFAULT"
__nv_reservedSMEM_offset_0_alias:
	.zero		0
	.zero		64


//--------------------- .nv.constant0._Z26parallel_simulation_kernelPfiiPiiiS0_ --------------------------
	.section	.nv.constant0._Z26parallel_simulation_kernelPfiiPiiiS0_,"a",@progbits
	.sectionflags	@""
	.align	4
.nv.constant0._Z26parallel_simulation_kernelPfiiPiiiS0_:
	.zero		936


//--------------------- SYMBOLS --------------------------

	.type		.nv.reservedSmem.offset0,@object
	.size		.nv.reservedSmem.offset0,0x4
